	.target	sm_90a

	.elftype	@"ET_EXEC"


//--------------------- .note.nv.tkinfo           --------------------------
	.section	.note.nv.tkinfo,"",@"SHT_NOTE"
	.sectionflags	@"SHF_NOTE_NV_TKINFO"
	.tkinfo
        /*0018*/ 	.word	0x00000002
        /*0030*/ 	.string	""
        /*0030*/ 	.string	"ptxas"
        /*0030*/ 	.string	"Cuda compilation tools, release 13.0, V13.0.88"
        /*0030*/ 	.string	"Build cuda_13.0.r13.0/compiler.36424714_0"
        /*0030*/ 	.string	"-v  -suppress-debug-info  -lineinfo  -arch sm_90a "



//--------------------- .note.nv.cuinfo           --------------------------
	.section	.note.nv.cuinfo,"",@"SHT_NOTE"
	.sectionflags	@"SHF_NOTE_NV_CUINFO"
        /*0018*/ 	.short	0x0002
        /*001a*/ 	.short	0x005a
        /*001c*/ 	.short	0x0082
	.zero		2


//--------------------- .nv.info                  --------------------------
	.section	.nv.info,"",@"SHT_CUDA_INFO"
	.align	4


	//----- nvinfo : EIATTR_REGCOUNT
	.align		4
        /*0000*/ 	.byte	0x04, 0x2f
        /*0002*/ 	.short	(.L_1 - .L_0)
	.align		4
.L_0:
        /*0004*/ 	.word	index@(gluon_wgmma)
        /*0008*/ 	.word	0x0000009a


	//----- nvinfo : EIATTR_FRAME_SIZE
	.align		4
.L_1:
        /*000c*/ 	.byte	0x04, 0x11
        /*000e*/ 	.short	(.L_3 - .L_2)
	.align		4
.L_2:
        /*0010*/ 	.word	index@(gluon_wgmma)
        /*0014*/ 	.word	0x00000000


	//----- nvinfo : EIATTR_MIN_STACK_SIZE
	.align		4
.L_3:
        /*0018*/ 	.byte	0x04, 0x12
        /*001a*/ 	.short	(.L_5 - .L_4)
	.align		4
.L_4:
        /*001c*/ 	.word	index@(gluon_wgmma)
        /*0020*/ 	.word	0x00000000
.L_5:


//--------------------- .nv.compat                --------------------------
	.section	.nv.compat,"",@"SHT_CUDA_COMPAT_INFO"
	.align	4
        /*0000*/ 	.byte	0x02, 0x09, 0x01, 0x00, 0x02, 0x02, 0x04, 0x00, 0x02, 0x05, 0x05, 0x00, 0x03, 0x07, 0x01, 0x01
        /*0010*/ 	.byte	0x02, 0x03, 0x03, 0x00, 0x02, 0x06, 0x01, 0x00, 0x04, 0x0b, 0x08, 0x00, 0x00, 0x00, 0x00, 0x00
        /*0020*/ 	.byte	0x00, 0x00, 0x00, 0x00


//--------------------- .nv.info.gluon_wgmma      --------------------------
	.section	.nv.info.gluon_wgmma,"",@"SHT_CUDA_INFO"
	.sectionflags	@""
	.align	4


	//----- nvinfo : EIATTR_CUDA_API_VERSION
	.align		4
        /*0000*/ 	.byte	0x04, 0x37
        /*0002*/ 	.short	(.L_7 - .L_6)
.L_6:
        /*0004*/ 	.word	0x00000082


	//----- nvinfo : EIATTR_KPARAM_INFO
	.align		4
.L_7:
        /*0008*/ 	.byte	0x04, 0x17
        /*000a*/ 	.short	(.L_9 - .L_8)
.L_8:
        /*000c*/ 	.word	0x00000000
        /*0010*/ 	.short	0x000a
        /*0012*/ 	.short	0x0048
        /*0014*/ 	.byte	0x00, 0xf4, 0x21, 0x00


	//----- nvinfo : EIATTR_KPARAM_INFO
	.align		4
.L_9:
        /*0018*/ 	.byte	0x04, 0x17
        /*001a*/ 	.short	(.L_11 - .L_10)
.L_10:
        /*001c*/ 	.word	0x00000000
        /*0020*/ 	.short	0x0009
        /*0022*/ 	.short	0x0040
        /*0024*/ 	.byte	0x00, 0xf4, 0x21, 0x00


	//----- nvinfo : EIATTR_KPARAM_INFO
	.align		4
.L_11:
        /*0028*/ 	.byte	0x04, 0x17
        /*002a*/ 	.short	(.L_13 - .L_12)
.L_12:
        /*002c*/ 	.word	0x00000000
        /*0030*/ 	.short	0x0008
        /*0032*/ 	.short	0x0038
        /*0034*/ 	.byte	0x00, 0xf0, 0x21, 0x00


	//----- nvinfo : EIATTR_KPARAM_INFO
	.align		4
.L_13:
        /*0038*/ 	.byte	0x04, 0x17
        /*003a*/ 	.short	(.L_15 - .L_14)
.L_14:
        /*003c*/ 	.word	0x00000000
        /*0040*/ 	.short	0x0007
        /*0042*/ 	.short	0x0030
        /*0044*/ 	.byte	0x00, 0xf0, 0x21, 0x00


	//----- nvinfo : EIATTR_KPARAM_INFO
	.align		4
.L_15:
        /*0048*/ 	.byte	0x04, 0x17
        /*004a*/ 	.short	(.L_17 - .L_16)
.L_16:
        /*004c*/ 	.word	0x00000000
        /*0050*/ 	.short	0x0006
        /*0052*/ 	.short	0x0028
        /*0054*/ 	.byte	0x00, 0xf0, 0x21, 0x00


	//----- nvinfo : EIATTR_KPARAM_INFO
	.align		4
.L_17:
        /*0058*/ 	.byte	0x04, 0x17
        /*005a*/ 	.short	(.L_19 - .L_18)
.L_18:
        /*005c*/ 	.word	0x00000000
        /*0060*/ 	.short	0x0005
        /*0062*/ 	.short	0x0020
        /*0064*/ 	.byte	0x00, 0xf0, 0x11, 0x00


	//----- nvinfo : EIATTR_KPARAM_INFO
	.align		4
.L_19:
        /*0068*/ 	.byte	0x04, 0x17
        /*006a*/ 	.short	(.L_21 - .L_20)
.L_20:
        /*006c*/ 	.word	0x00000000
        /*0070*/ 	.short	0x0004
        /*0072*/ 	.short	0x001c
        /*0074*/ 	.byte	0x00, 0xf0, 0x11, 0x00


	//----- nvinfo : EIATTR_KPARAM_INFO
	.align		4
.L_21:
        /*0078*/ 	.byte	0x04, 0x17
        /*007a*/ 	.short	(.L_23 - .L_22)
.L_22:
        /*007c*/ 	.word	0x00000000
        /*0080*/ 	.short	0x0003
        /*0082*/ 	.short	0x0018
        /*0084*/ 	.byte	0x00, 0xf0, 0x11, 0x00


	//----- nvinfo : EIATTR_KPARAM_INFO
	.align		4
.L_23:
        /*0088*/ 	.byte	0x04, 0x17
        /*008a*/ 	.short	(.L_25 - .L_24)
.L_24:
        /*008c*/ 	.word	0x00000000
        /*0090*/ 	.short	0x0002
        /*0092*/ 	.short	0x0010
        /*0094*/ 	.byte	0x00, 0xf4, 0x21, 0x00


	//----- nvinfo : EIATTR_KPARAM_INFO
	.align		4
.L_25:
        /*0098*/ 	.byte	0x04, 0x17
        /*009a*/ 	.short	(.L_27 - .L_26)
.L_26:
        /*009c*/ 	.word	0x00000000
        /*00a0*/ 	.short	0x0001
        /*00a2*/ 	.short	0x0008
        /*00a4*/ 	.byte	0x00, 0xf4, 0x21, 0x00


	//----- nvinfo : EIATTR_KPARAM_INFO
	.align		4
.L_27:
        /*00a8*/ 	.byte	0x04, 0x17
        /*00aa*/ 	.short	(.L_29 - .L_28)
.L_28:
        /*00ac*/ 	.word	0x00000000
        /*00b0*/ 	.short	0x0000
        /*00b2*/ 	.short	0x0000
        /*00b4*/ 	.byte	0x00, 0xf4, 0x21, 0x00


	//----- nvinfo : EIATTR_SPARSE_MMA_MASK
	.align		4
.L_29:
        /*00b8*/ 	.byte	0x03, 0x50
        /*00ba*/ 	.short	0x0000


	//----- nvinfo : EIATTR_MAXREG_COUNT
	.align		4
        /*00bc*/ 	.byte	0x03, 0x1b
        /*00be*/ 	.short	0x00ff


	//----- nvinfo : EIATTR_NUM_BARRIERS
	.align		4
        /*00c0*/ 	.byte	0x02, 0x4c
        /*00c2*/ 	.byte	0x01
	.zero		1


	//----- nvinfo : EIATTR_MERCURY_ISA_VERSION
	.align		4
        /*00c4*/ 	.byte	0x03, 0x5f
        /*00c6*/ 	.short	0x0101


	//----- nvinfo : EIATTR_INT_WARP_WIDE_INSTR_OFFSETS
	.align		4
        /*00c8*/ 	.byte	0x04, 0x31
        /*00ca*/ 	.short	(.L_31 - .L_30)


	//   ....[0]....
.L_30:
        /*00cc*/ 	.word	0x00001300


	//   ....[1]....
        /*00d0*/ 	.word	0x00001320


	//   ....[2]....
        /*00d4*/ 	.word	0x000013d0


	//   ....[3]....
        /*00d8*/ 	.word	0x00001cc0


	//   ....[4]....
        /*00dc*/ 	.word	0x00001cd0


	//----- nvinfo : EIATTR_COOP_GROUP_MASK_REGIDS
	.align		4
.L_31:
        /*00e0*/ 	.byte	0x04, 0x29
        /*00e2*/ 	.short	(.L_33 - .L_32)


	//   ....[0]....
.L_32:
        /*00e4*/ 	.word	0xffffffff


	//   ....[1]....
        /*00e8*/ 	.word	0xffffffff


	//   ....[2]....
        /*00ec*/ 	.word	0xffffffff


	//----- nvinfo : EIATTR_COOP_GROUP_INSTR_OFFSETS
	.align		4
.L_33:
        /*00f0*/ 	.byte	0x04, 0x28
        /*00f2*/ 	.short	(.L_35 - .L_34)


	//   ....[0]....
.L_34:
        /*00f4*/ 	.word	0x00000150


	//   ....[1]....
        /*00f8*/ 	.word	0x00000720


	//   ....[2]....
        /*00fc*/ 	.word	0x00000cd0


	//----- nvinfo : EIATTR_MBARRIER_INSTR_OFFSETS
	.align		4
.L_35:
        /*0100*/ 	.byte	0x04, 0x39
        /*0102*/ 	.short	(.L_37 - .L_36)


	//   ....[0]....
.L_36:
        /*0104*/ 	.word	0x00001470
        /*0108*/ 	.word	0x000000ff
        /*010c*/ 	.word	0x0000a000
        /*0110*/ 	.short	0x0100
        /*0112*/ 	.byte	0x05
	.zero		1


	//   ....[1]....
        /*0114*/ 	.word	0x00001600
        /*0118*/ 	.word	0x000000ff
        /*011c*/ 	.word	0x0000a008
        /*0120*/ 	.short	0x0100
        /*0122*/ 	.byte	0x05
	.zero		1


	//   ....[2]....
        /*0124*/ 	.word	0x00001e10
        /*0128*/ 	.word	0x000000ff
        /*012c*/ 	.word	0x0000a000
        /*0130*/ 	.short	0x010a
        /*0132*/ 	.byte	0x1f
	.zero		1


	//   ....[3]....
        /*0134*/ 	.word	0x00002100
        /*0138*/ 	.word	0x000000ff
        /*013c*/ 	.word	0x0000a000
        /*0140*/ 	.short	0x0108
        /*0142*/ 	.byte	0x05
	.zero		1


	//   ....[4]....
        /*0144*/ 	.word	0x000021f0
        /*0148*/ 	.word	0x000000ff
        /*014c*/ 	.word	0x0000a008
        /*0150*/ 	.short	0x0108
        /*0152*/ 	.byte	0x05
	.zero		1


	//   ....[5]....
        /*0154*/ 	.word	0x000026a0
        /*0158*/ 	.word	0x000000ff
        /*015c*/ 	.word	0x0000a000
        /*0160*/ 	.short	0x010a
        /*0162*/ 	.byte	0x1f
	.zero		1


	//----- nvinfo : EIATTR_NUM_MBARRIERS
	.align		4
.L_37:
        /*0164*/ 	.byte	0x03, 0x38
        /*0166*/ 	.short	0x0002


	//----- nvinfo : EIATTR_EXIT_INSTR_OFFSETS
	.align		4
        /*0168*/ 	.byte	0x04, 0x1c
        /*016a*/ 	.short	(.L_39 - .L_38)


	//   ....[0]....
.L_38:
        /*016c*/ 	.word	0x00002690


	//----- nvinfo : EIATTR_REQNTID
	.align		4
.L_39:
        /*0170*/ 	.byte	0x04, 0x10
        /*0172*/ 	.short	(.L_41 - .L_40)
.L_40:
        /*0174*/ 	.word	0x00000080
        /*0178*/ 	.word	0x00000001
        /*017c*/ 	.word	0x00000001


	//----- nvinfo : EIATTR_CRS_STACK_SIZE
	.align		4
.L_41:
        /*0180*/ 	.byte	0x04, 0x1e
        /*0182*/ 	.short	(.L_43 - .L_42)
.L_42:
        /*0184*/ 	.word	0x00000000


	//----- nvinfo : EIATTR_CBANK_PARAM_SIZE
	.align		4
.L_43:
        /*0188*/ 	.byte	0x03, 0x19
        /*018a*/ 	.short	0x0050


	//----- nvinfo : EIATTR_PARAM_CBANK
	.align		4
        /*018c*/ 	.byte	0x04, 0x0a
        /*018e*/ 	.short	(.L_45 - .L_44)
	.align		4
.L_44:
        /*0190*/ 	.word	index@(.nv.constant0.gluon_wgmma)
        /*0194*/ 	.short	0x0210
        /*0196*/ 	.short	0x0050


	//----- nvinfo : EIATTR_SW_WAR
	.align		4
.L_45:
        /*0198*/ 	.byte	0x04, 0x36
        /*019a*/ 	.short	(.L_47 - .L_46)
.L_46:
        /*019c*/ 	.word	0x00000008
.L_47:


//--------------------- .nv.callgraph             --------------------------
	.section	.nv.callgraph,"",@"SHT_CUDA_CALLGRAPH"
	.align	4
	.sectionentsize	8
	.align		4
        /*0000*/ 	.word	0x00000000
	.align		4
        /*0004*/ 	.word	0xffffffff
	.align		4
        /*0008*/ 	.word	0x00000000
	.align		4
        /*000c*/ 	.word	0xfffffffe
	.align		4
        /*0010*/ 	.word	0x00000000
	.align		4
        /*0014*/ 	.word	0xfffffffd
	.align		4
        /*0018*/ 	.word	0x00000000
	.align		4
        /*001c*/ 	.word	0xfffffffc


//--------------------- .text.gluon_wgmma         --------------------------
	.section	.text.gluon_wgmma,"ax",@progbits
	.align	128
        .global         gluon_wgmma
        .type           gluon_wgmma,@function
        .size           gluon_wgmma,(.L_x_52 - gluon_wgmma)
        .other          gluon_wgmma,@"STO_CUDA_ENTRY STV_DEFAULT"
gluon_wgmma:
.text.gluon_wgmma:
[----:B------:R-:W-:Y:S01]  /*0000*/  LDC R1, c[0x0][0x28] ;  /* 0x00000a00ff017b82 */ /* 0x000fe20000000800 */
[----:B------:R-:W1:Y:S07]  /*0010*/  S2R R0, SR_TID.X ;  /* 0x0000000000007919 */ /* 0x000e6e0000002100 */
[----:B------:R-:W2:Y:S01]  /*0020*/  S2UR UR4, SR_CgaCtaId ;  /* 0x00000000000479c3 */ /* 0x000ea20000008800 */
[----:B------:R-:W-:Y:S01]  /*0030*/  UMOV UR5, 0x400 ;  /* 0x0000040000057882 */ /* 0x000fe20000000000 */
[----:B------:R-:W-:Y:S01]  /*0040*/  ULDC UR7, c[0x0][0xc] ;  /* 0x0000030000077ab9 */ /* 0x000fe20000000800 */
[----:B------:R-:W-:Y:S01]  /*0050*/  ULDC.64 UR24, c[0x0][0x250] ;  /* 0x0000940000187ab9 */ /* 0x000fe20000000a00 */
[----:B------:R-:W-:Y:S04]  /*0060*/  BSSY B0, `(.L_x_0) ;  /* 0x000001e000007945 */ /* 0x000fe80003800000 */
[----:B------:R-:W3:Y:S08]  /*0070*/  LDC R4, c[0x0][0x228] ;  /* 0x00008a00ff047b82 */ /* 0x000ef00000000800 */
[----:B------:R-:W4:Y:S08]  /*0080*/  LDC R14, c[0x0][0x230] ;  /* 0x00008c00ff0e7b82 */ /* 0x000f300000000800 */
[----:B------:R-:W-:Y:S01]  /*0090*/  S2UR UR29, SR_CTAID.Y ;  /* 0x00000000001d79c3 */ /* 0x000fe20000002600 */
[----:B--2---:R-:W-:-:S03]  /*00a0*/  ULEA UR5, UR4, UR5, 0x18 ;  /* 0x0000000504057291 */ /* 0x004fc6000f8ec03f */
[----:B------:R-:W-:Y:S01]  /*00b0*/  ULDC UR4, c[0x0][0x10] ;  /* 0x0000040000047ab9 */ /* 0x000fe20000000800 */
[----:B-1----:R-:W-:-:S03]  /*00c0*/  LOP3.LUT R6, R0, 0x7f, RZ, 0xc0, !PT ;  /* 0x0000007f00067812 */ /* 0x002fc600078ec0ff */
[----:B------:R-:W1:Y:S01]  /*00d0*/  S2UR UR6, SR_CTAID.Z ;  /* 0x00000000000679c3 */ /* 0x000e620000002700 */
[----:B---3--:R-:W-:Y:S01]  /*00e0*/  VIADD R4, R4, 0xffffffff ;  /* 0xffffffff04047836 */ /* 0x008fe20000000000 */
[C---:B------:R-:W-:Y:S02]  /*00f0*/  ISETP.GE.U32.AND P0, PT, R6.reuse, 0x20, PT ;  /* 0x000000200600780c */ /* 0x040fe40003f06070 */
[C---:B------:R-:W-:Y:S02]  /*0100*/  ISETP.NE.U32.AND P1, PT, R6.reuse, RZ, PT ;  /* 0x000000ff0600720c */ /* 0x040fe40003f25070 */
[----:B------:R-:W-:Y:S02]  /*0110*/  LEA R12, R6, UR5, 0x2 ;  /* 0x00000005060c7c11 */ /* 0x000fe4000f8e10ff */
[----:B------:R-:W2:Y:S01]  /*0120*/  S2UR UR30, SR_CTAID.X ;  /* 0x00000000001e79c3 */ /* 0x000ea20000002500 */
[----:B----4-:R-:W-:-:S06]  /*0130*/  VIADD R13, R14, 0xffffffff ;  /* 0xffffffff0e0d7836 */ /* 0x010fcc0000000000 */
[----:B------:R3:W-:Y:S01]  /*0140*/  @!P0 STS [R12], RZ ;  /* 0x000000ff0c008388 */ /* 0x0007e20000000800 */
[----:B------:R-:W-:-:S03]  /*0150*/  NOP ;  /* 0x0000000000007918 */ /* 0x000fc60000000000 */
[----:B------:R3:W-:Y:S01]  /*0160*/  @!P1 STS [UR5+0x24], R4 ;  /* 0x00002404ff009988 */ /* 0x0007e20008000805 */
[----:B-1----:R-:W-:-:S03]  /*0170*/  UIMAD UR4, UR6, UR4, UR29 ;  /* 0x00000004060472a4 */ /* 0x002fc6000f8e021d */
[----:B------:R3:W-:Y:S01]  /*0180*/  @!P1 STS [UR5+0x20], R13 ;  /* 0x0000200dff009988 */ /* 0x0007e20008000805 */
[----:B--2---:R-:W-:-:S04]  /*0190*/  UIMAD UR4, UR4, UR7, UR30 ;  /* 0x00000007040472a4 */ /* 0x004fc8000f8e021e */
[----:B------:R-:W-:-:S04]  /*01a0*/  UIMAD UR4, UR4, 0x180, URZ ;  /* 0x00000180040478a4 */ /* 0x000fc8000f8e023f */
[----:B------:R-:W-:-:S04]  /*01b0*/  UIADD3 UR20, UP0, UR4, UR24, URZ ;  /* 0x0000001804147290 */ /* 0x000fc8000ff1e03f */
[----:B------:R-:W-:Y:S01]  /*01c0*/  ULEA.HI.X.SX32 UR21, UR4, UR25, 0x1, UP0 ;  /* 0x0000001904157291 */ /* 0x000fe200080f0e3f */
[----:B---3--:R-:W-:Y:S11]  /*01d0*/  @P1 BRA `(.L_x_1) ;  /* 0x0000000000181947 */ /* 0x008ff60003800000 */
[----:B------:R-:W1:Y:S01]  /*01e0*/  LDS R2, [UR5+0x8] ;  /* 0x00000805ff027984 */ /* 0x000e620008000800 */
[----:B------:R-:W2:Y:S01]  /*01f0*/  LDC.64 R8, c[0x0][0x210] ;  /* 0x00008400ff087b82 */ /* 0x000ea20000000a00 */
[----:B------:R-:W-:Y:S02]  /*0200*/  IMAD.MOV.U32 R3, RZ, RZ, 0x70 ;  /* 0x00000070ff037424 */ /* 0x000fe400078e00ff */
[----:B--2---:R2:W-:Y:S03]  /*0210*/  STS.64 [UR5], R8 ;  /* 0x00000008ff007988 */ /* 0x0045e60008000a05 */
[----:B-1----:R-:W-:-:S05]  /*0220*/  LOP3.LUT R2, R2, 0x10, R3, 0xd8, !PT ;  /* 0x0000001002027812 */ /* 0x002fca00078ed803 */
[----:B------:R2:W-:Y:S02]  /*0230*/  STS [UR5+0x8], R2 ;  /* 0x00000802ff007988 */ /* 0x0005e40008000805 */
.L_x_1:
[----:B------:R-:W-:Y:S05]  /*0240*/  BSYNC B0 ;  /* 0x0000000000007941 */ /* 0x000fea0003800000 */
.L_x_0:
[----:B------:R-:W-:Y:S04]  /*0250*/  BSSY B0, `(.L_x_2) ;  /* 0x000000a000007945 */ /* 0x000fe80003800000 */
[----:B------:R-:W-:Y:S05]  /*0260*/  @P1 BRA `(.L_x_3) ;  /* 0x0000000000201947 */ /* 0x000fea0003800000 */
[----:B--2---:R-:W1:Y:S01]  /*0270*/  LDS R2, [UR5+0x34] ;  /* 0x00003405ff027984 */ /* 0x004e620008000800 */
[----:B------:R-:W-:Y:S02]  /*0280*/  IMAD.MOV.U32 R3, RZ, RZ, 0x1f000000 ;  /* 0x1f000000ff037424 */ /* 0x000fe400078e00ff */
[----:B------:R-:W-:Y:S01]  /*0290*/  @!P1 IMAD.MOV.U32 R5, RZ, RZ, 0x3f ;  /* 0x0000003fff059424 */ /* 0x000fe200078e00ff */
[----:B------:R-:W2:Y:S02]  /*02a0*/  @!P1 LDS R8, [UR5+0x38] ;  /* 0x00003805ff089984 */ /* 0x000ea40008000800 */
[----:B-1----:R-:W-:Y:S02]  /*02b0*/  LOP3.LUT R2, R2, 0xff000000, R3, 0xb8, !PT ;  /* 0xff00000002027812 */ /* 0x002fe400078eb803 */
[----:B--2---:R-:W-:-:S03]  /*02c0*/  @!P1 LOP3.LUT R3, R8, 0xff, R5, 0xb8, !PT ;  /* 0x000000ff08039812 */ /* 0x004fc600078eb805 */
[----:B------:R1:W-:Y:S04]  /*02d0*/  STS [UR5+0x34], R2 ;  /* 0x00003402ff007988 */ /* 0x0003e80008000805 */
[----:B------:R1:W-:Y:S02]  /*02e0*/  @!P1 STS [UR5+0x38], R3 ;  /* 0x00003803ff009988 */ /* 0x0003e40008000805 */
.L_x_3:
[----:B------:R-:W-:Y:S05]  /*02f0*/  BSYNC B0 ;  /* 0x0000000000007941 */ /* 0x000fea0003800000 */
.L_x_2:
[----:B------:R-:W-:Y:S04]  /*0300*/  BSSY B0, `(.L_x_4) ;  /* 0x000000e000007945 */ /* 0x000fe80003800000 */
[----:B------:R-:W-:Y:S05]  /*0310*/  @P1 BRA `(.L_x_5) ;  /* 0x0000000000301947 */ /* 0x000fea0003800000 */
[----:B-1----:R-:W1:Y:S01]  /*0320*/  LDS R3, [UR5+0x34] ;  /* 0x00003405ff037984 */ /* 0x002e620008000800 */
[----:B------:R-:W3:Y:S03]  /*0330*/  LDC.64 R10, c[0x0][0x238] ;  /* 0x00008e00ff0a7b82 */ /* 0x000ee60000000a00 */
[----:B--2---:R-:W2:Y:S01]  /*0340*/  LDS R2, [UR5+0x1c] ;  /* 0x00001c05ff027984 */ /* 0x004ea20008000800 */
[C---:B---3--:R-:W-:Y:S01]  /*0350*/  SHF.L.U64.HI R8, R10.reuse, 0x1, R11 ;  /* 0x000000010a087819 */ /* 0x048fe2000001020b */
[----:B------:R-:W-:-:S03]  /*0360*/  IMAD.SHL.U32 R5, R10, 0x2, RZ ;  /* 0x000000020a057824 */ /* 0x000fc600078e00ff */
[--C-:B------:R-:W-:Y:S02]  /*0370*/  SHF.R.U32.HI R7, RZ, 0x4, R8.reuse ;  /* 0x00000004ff077819 */ /* 0x100fe40000011608 */
[----:B------:R-:W-:-:S05]  /*0380*/  SHF.R.U64 R5, R5, 0x4, R8 ;  /* 0x0000000405057819 */ /* 0x000fca0000001208 */
[----:B------:R3:W-:Y:S01]  /*0390*/  STS [UR5+0xc], R5 ;  /* 0x00000c05ff007988 */ /* 0x0007e20008000805 */
[----:B-1----:R-:W-:Y:S02]  /*03a0*/  LOP3.LUT R3, R3, 0x7, RZ, 0xb8, !PT ;  /* 0x0000000703037812 */ /* 0x002fe400078eb8ff */
[----:B--2---:R-:W-:-:S03]  /*03b0*/  LOP3.LUT R2, R2, 0xf, R7, 0xb8, !PT ;  /* 0x0000000f02027812 */ /* 0x004fc600078eb807 */
[----:B------:R3:W-:Y:S04]  /*03c0*/  STS [UR5+0x34], R3 ;  /* 0x00003403ff007988 */ /* 0x0007e80008000805 */
[----:B------:R3:W-:Y:S02]  /*03d0*/  STS [UR5+0x1c], R2 ;  /* 0x00001c02ff007988 */ /* 0x0007e40008000805 */
.L_x_5:
[----:B------:R-:W-:Y:S05]  /*03e0*/  BSYNC B0 ;  /* 0x0000000000007941 */ /* 0x000fea0003800000 */
.L_x_4:
[----:B------:R-:W-:Y:S04]  /*03f0*/  BSSY B1, `(.L_x_6) ;  /* 0x000001b000017945 */ /* 0x000fe80003800000 */
[----:B------:R-:W-:Y:S01]  /*0400*/  BSSY B0, `(.L_x_7) ;  /* 0x0000016000007945 */ /* 0x000fe20003800000 */
[----:B------:R-:W-:-:S03]  /*0410*/  IMAD.MOV.U32 R7, RZ, RZ, RZ ;  /* 0x000000ffff077224 */ /* 0x000fc600078e00ff */
[----:B------:R-:W-:Y:S05]  /*0420*/  @P1 BRA `(.L_x_8) ;  /* 0x0000000000201947 */ /* 0x000fea0003800000 */
[----:B-123--:R-:W1:Y:S02]  /*0430*/  LDS R2, [UR5+0x34] ;  /* 0x00003405ff027984 */ /* 0x00ee640008000800 */
[----:B-1----:R-:W-:-:S05]  /*0440*/  LOP3.LUT R2, R2, 0x38, RZ, 0xb8, !PT ;  /* 0x0000003802027812 */ /* 0x002fca00078eb8ff */
[----:B------:R1:W-:Y:S01]  /*0450*/  STS [UR5+0x34], R2 ;  /* 0x00003402ff007988 */ /* 0x0003e20008000805 */
[----:B------:R-:W-:Y:S05]  /*0460*/  @P1 BRA `(.L_x_9) ;  /* 0x0000000000201947 */ /* 0x000fea0003800000 */
[----:B-1----:R-:W1:Y:S01]  /*0470*/  LDS R2, [UR5+0x8] ;  /* 0x00000805ff027984 */ /* 0x002e620008000800 */
[----:B------:R-:W-:-:S05]  /*0480*/  IMAD.MOV.U32 R3, RZ, RZ, 0x780 ;  /* 0x00000780ff037424 */ /* 0x000fca00078e00ff */
[----:B-1----:R-:W-:-:S05]  /*0490*/  LOP3.LUT R2, R2, 0x500, R3, 0xd8, !PT ;  /* 0x0000050002027812 */ /* 0x002fca00078ed803 */
[----:B------:R4:W-:Y:S02]  /*04a0*/  STS [UR5+0x8], R2 ;  /* 0x00000802ff007988 */ /* 0x0009e40008000805 */
.L_x_8:
[----:B------:R-:W-:Y:S05]  /*04b0*/  @P1 BRA `(.L_x_10) ;  /* 0x0000000000281947 */ /* 0x000fea0003800000 */
[----:B-1234-:R-:W1:Y:S02]  /*04c0*/  LDS R2, [UR5+0x8] ;  /* 0x00000805ff027984 */ /* 0x01ee640008000800 */
[----:B-1----:R-:W-:-:S05]  /*04d0*/  LOP3.LUT R2, R2, 0x1800, RZ, 0xb8, !PT ;  /* 0x0000180002027812 */ /* 0x002fca00078eb8ff */
[----:B------:R2:W-:Y:S02]  /*04e0*/  STS [UR5+0x8], R2 ;  /* 0x00000802ff007988 */ /* 0x0005e40008000805 */
.L_x_9:
[----:B------:R-:W-:Y:S05]  /*04f0*/  @P1 BREAK B0 ;  /* 0x0000000000001942 */ /* 0x000fea0003800000 */
[----:B------:R-:W-:Y:S05]  /*0500*/  @P1 BRA `(.L_x_11) ;  /* 0x0000000000241947 */ /* 0x000fea0003800000 */
[----:B------:R-:W3:Y:S01]  /*0510*/  LDS R3, [UR5+0x8] ;  /* 0x00000805ff037984 */ /* 0x000ee20008000800 */
[----:B-12---:R-:W-:-:S05]  /*0520*/  IMAD.MOV.U32 R2, RZ, RZ, 0x6000 ;  /* 0x00006000ff027424 */ /* 0x006fca00078e00ff */
[----:B---3--:R-:W-:-:S04]  /*0530*/  LOP3.LUT R2, R3, 0x4000, R2, 0xd8, !PT ;  /* 0x0000400003027812 */ /* 0x008fc800078ed802 */
[----:B------:R-:W-:-:S05]  /*0540*/  LOP3.LUT R2, R2, 0x400000, RZ, 0xb8, !PT ;  /* 0x0040000002027812 */ /* 0x000fca00078eb8ff */
[----:B------:R5:W-:Y:S02]  /*0550*/  STS [UR5+0x8], R2 ;  /* 0x00000802ff007988 */ /* 0x000be40008000805 */
.L_x_10:
[----:B------:R-:W-:Y:S05]  /*0560*/  BSYNC B0 ;  /* 0x0000000000007941 */ /* 0x000fea0003800000 */
.L_x_7:
[----:B-12345:R-:W1:Y:S02]  /*0570*/  @!P1 LDS R2, [UR5+0x8] ;  /* 0x00000805ff029984 */ /* 0x03ee640008000800 */
[----:B-1----:R-:W-:-:S05]  /*0580*/  @!P1 LOP3.LUT R2, R2, 0x8000, RZ, 0xb8, !PT ;  /* 0x0000800002029812 */ /* 0x002fca00078eb8ff */
[----:B------:R3:W-:Y:S02]  /*0590*/  @!P1 STS [UR5+0x8], R2 ;  /* 0x00000802ff009988 */ /* 0x0007e40008000805 */
.L_x_11:
[----:B------:R-:W-:Y:S05]  /*05a0*/  BSYNC B1 ;  /* 0x0000000000017941 */ /* 0x000fea0003800000 */
.L_x_6:
[----:B------:R-:W-:Y:S05]  /*05b0*/  WARPSYNC.ALL ;  /* 0x0000000000007948 */ /* 0x000fea0003800000 */
[----:B------:R-:W4:Y:S02]  /*05c0*/  LDC R5, c[0x0][0x22c] ;  /* 0x00008b00ff057b82 */ /* 0x000f240000000800 */
[----:B----4-:R-:W-:Y:S01]  /*05d0*/  VIADD R5, R5, 0xffffffff ;  /* 0xffffffff05057836 */ /* 0x010fe20000000000 */
[----:B------:R-:W-:Y:S06]  /*05e0*/  @P0 BRA `(.L_x_12) ;  /* 0x0000000000280947 */ /* 0x000fec0003800000 */
[----:B-123--:R-:W1:Y:S01]  /*05f0*/  S2R R2, SR_LANEID ;  /* 0x0000000000027919 */ /* 0x00ee620000000000 */
[----:B------:R-:W-:Y:S05]  /*0600*/  WARPSYNC.ALL ;  /* 0x0000000000007948 */ /* 0x000fea0003800000 */
[----:B-1----:R-:W-:-:S05]  /*0610*/  IMAD.SHL.U32 R8, R2, 0x4, RZ ;  /* 0x0000000402087824 */ /* 0x002fca00078e00ff */
[----:B------:R-:W1:Y:S01]  /*0620*/  LDS R9, [R8+UR5] ;  /* 0x0000000508097984 */ /* 0x000e620008000800 */
[----:B------:R-:W-:-:S05]  /*0630*/  IADD3 R2, P2, R8, UR20, RZ ;  /* 0x0000001408027c10 */ /* 0x000fca000ff5e0ff */
[----:B------:R-:W-:-:S05]  /*0640*/  IMAD.X R3, RZ, RZ, UR21, P2 ;  /* 0x00000015ff037e24 */ /* 0x000fca00090e06ff */
[----:B-1----:R4:W5:Y:S01]  /*0650*/  ATOMG.E.EXCH.STRONG.GPU PT, RZ, [R2], R9 ;  /* 0x0000000902ff73a8 */ /* 0x00296200041ee100 */
[----:B------:R-:W-:-:S04]  /*0660*/  DEPBAR {5,4,3,2,1,0} ;  /* 0x0000003f0000791a */ /* 0x000fc80000000000 */
[----:B------:R4:W-:Y:S01]  /*0670*/  UTMACCTL.IV [UR20] ;  /* 0x00000000140079b9 */ /* 0x0009e20008000000 */
[----:B------:R-:W-:Y:S01]  /*0680*/  NOP ;  /* 0x0000000000007918 */ /* 0x000fe20000000000 */
.L_x_12:
[----:B------:R-:W-:Y:S05]  /*0690*/  @P0 BRA `(.L_x_13) ;  /* 0x00000000000c0947 */ /* 0x000fea0003800000 */
[----:B------:R0:W-:Y:S01]  /*06a0*/  UTMACMDFLUSH ;  /* 0x00000000000079b7 */ /* 0x0001e20000000000 */
[----:B------:R-:W-:Y:S05]  /*06b0*/  @P0 BRA `(.L_x_13) ;  /* 0x0000000000040947 */ /* 0x000fea0003800000 */
[----:B------:R-:W-:-:S04]  /*06c0*/  DEPBAR.LE SB0, 0x0 ;  /* 0x000080000000791a */ /* 0x000fc80000000000 */
.L_x_13:
[----:B------:R-:W-:Y:S05]  /*06d0*/  WARPSYNC.ALL ;  /* 0x0000000000007948 */ /* 0x000fea0003800000 */
[----:B-----5:R-:W-:Y:S06]  /*06e0*/  BAR.SYNC.DEFER_BLOCKING 0x0 ;  /* 0x0000000000007b1d */ /* 0x020fec0000010000 */
[----:B------:R-:W-:Y:S02]  /*06f0*/  BSSY B1, `(.L_x_14) ;  /* 0x000000b000017945 */ /* 0x000fe40003800000 */
[----:B------:R-:W-:Y:S06]  /*0700*/  BAR.SYNC.DEFER_BLOCKING 0x0 ;  /* 0x0000000000007b1d */ /* 0x000fec0000010000 */
[----:B------:R5:W-:Y:S01]  /*0710*/  @!P0 STS [R12], RZ ;  /* 0x000000ff0c008388 */ /* 0x000be20000000800 */
[----:B------:R-:W-:Y:S01]  /*0720*/  NOP ;  /* 0x0000000000007918 */ /* 0x000fe20000000000 */
[----:B------:R-:W-:Y:S05]  /*0730*/  @P1 BRA `(.L_x_15) ;  /* 0x0000000000181947 */ /* 0x000fea0003800000 */
[----:B-1234-:R-:W1:Y:S01]  /*0740*/  LDS R2, [UR5+0x8] ;  /* 0x00000805ff027984 */ /* 0x01ee620008000800 */
[----:B------:R-:W2:Y:S01]  /*0750*/  LDC.64 R8, c[0x0][0x218] ;  /* 0x00008600ff087b82 */ /* 0x000ea20000000a00 */
[----:B------:R-:W-:Y:S02]  /*0760*/  IMAD.MOV.U32 R3, RZ, RZ, 0x70 ;  /* 0x00000070ff037424 */ /* 0x000fe400078e00ff */
[----:B--2---:R2:W-:Y:S03]  /*0770*/  STS.64 [UR5], R8 ;  /* 0x00000008ff007988 */ /* 0x0045e60008000a05 */
[----:B-1----:R-:W-:-:S05]  /*0780*/  LOP3.LUT R2, R2, 0x10, R3, 0xd8, !PT ;  /* 0x0000001002027812 */ /* 0x002fca00078ed803 */
[----:B------:R2:W-:Y:S02]  /*0790*/  STS [UR5+0x8], R2 ;  /* 0x00000802ff007988 */ /* 0x0005e40008000805 */
.L_x_15:
[----:B----4-:R-:W-:Y:S05]  /*07a0*/  BSYNC B1 ;  /* 0x0000000000017941 */ /* 0x010fea0003800000 */
.L_x_14:
[----:B------:R-:W-:Y:S04]  /*07b0*/  BSSY B1, `(.L_x_16) ;  /* 0x000000a000017945 */ /* 0x000fe80003800000 */
[----:B------:R-:W-:Y:S05]  /*07c0*/  @P1 BRA `(.L_x_17) ;  /* 0x0000000000201947 */ /* 0x000fea0003800000 */
[----:B-123--:R-:W1:Y:S01]  /*07d0*/  LDS R2, [UR5+0x34] ;  /* 0x00003405ff027984 */ /* 0x00ee620008000800 */
[----:B------:R-:W-:Y:S02]  /*07e0*/  IMAD.MOV.U32 R3, RZ, RZ, 0x3f000000 ;  /* 0x3f000000ff037424 */ /* 0x000fe400078e00ff */
[----:B------:R-:W-:Y:S01]  /*07f0*/  @!P1 IMAD.MOV.U32 R8, RZ, RZ, 0x1f ;  /* 0x0000001fff089424 */ /* 0x000fe200078e00ff */
[----:B------:R-:W2:Y:S02]  /*0800*/  @!P1 LDS R9, [UR5+0x38] ;  /* 0x00003805ff099984 */ /* 0x000ea40008000800 */
[----:B-1----:R-:W-:Y:S02]  /*0810*/  LOP3.LUT R2, R2, 0xff000000, R3, 0xb8, !PT ;  /* 0xff00000002027812 */ /* 0x002fe400078eb803 */
[----:B--2---:R-:W-:-:S03]  /*0820*/  @!P1 LOP3.LUT R3, R9, 0xff, R8, 0xb8, !PT ;  /* 0x000000ff09039812 */ /* 0x004fc600078eb808 */
[----:B------:R4:W-:Y:S04]  /*0830*/  STS [UR5+0x34], R2 ;  /* 0x00003402ff007988 */ /* 0x0009e80008000805 */
[----:B------:R4:W-:Y:S02]  /*0840*/  @!P1 STS [UR5+0x38], R3 ;  /* 0x00003803ff009988 */ /* 0x0009e40008000805 */
.L_x_17:
[----:B------:R-:W-:Y:S05]  /*0850*/  BSYNC B1 ;  /* 0x0000000000017941 */ /* 0x000fea0003800000 */
.L_x_16:
[----:B------:R-:W-:Y:S04]  /*0860*/  BSSY B1, `(.L_x_18) ;  /* 0x0000004000017945 */ /* 0x000fe80003800000 */
[----:B------:R-:W-:Y:S05]  /*0870*/  @P1 BRA `(.L_x_19) ;  /* 0x0000000000081947 */ /* 0x000fea0003800000 */
[----:B------:R1:W-:Y:S04]  /*0880*/  STS [UR5+0x24], R13 ;  /* 0x0000240dff007988 */ /* 0x0003e80008000805 */
[----:B------:R1:W-:Y:S02]  /*0890*/  STS [UR5+0x20], R5 ;  /* 0x00002005ff007988 */ /* 0x0003e40008000805 */
.L_x_19:
[----:B------:R-:W-:Y:S05]  /*08a0*/  BSYNC B1 ;  /* 0x0000000000017941 */ /* 0x000fea0003800000 */
.L_x_18:
[----:B------:R-:W-:Y:S04]  /*08b0*/  BSSY B1, `(.L_x_20) ;  /* 0x000000e000017945 */ /* 0x000fe80003800000 */
[----:B------:R-:W-:Y:S05]  /*08c0*/  @P1 BRA `(.L_x_21) ;  /* 0x0000000000301947 */ /* 0x000fea0003800000 */
[----:B----4-:R-:W4:Y:S01]  /*08d0*/  LDS R3, [UR5+0x34] ;  /* 0x00003405ff037984 */ /* 0x010f220008000800 */
[----:B--2---:R-:W2:Y:S03]  /*08e0*/  LDC.64 R8, c[0x0][0x240] ;  /* 0x00009000ff087b82 */ /* 0x004ea60000000a00 */
[----:B-1-3--:R-:W1:Y:S01]  /*08f0*/  LDS R2, [UR5+0x1c] ;  /* 0x00001c05ff027984 */ /* 0x00ae620008000800 */
[C---:B--2---:R-:W-:Y:S01]  /*0900*/  SHF.L.U64.HI R9, R8.reuse, 0x1, R9 ;  /* 0x0000000108097819 */ /* 0x044fe20000010209 */
[----:B------:R-:W-:-:S03]  /*0910*/  IMAD.SHL.U32 R8, R8, 0x2, RZ ;  /* 0x0000000208087824 */ /* 0x000fc600078e00ff */
[--C-:B------:R-:W-:Y:S02]  /*0920*/  SHF.R.U32.HI R11, RZ, 0x4, R9.reuse ;  /* 0x00000004ff0b7819 */ /* 0x100fe40000011609 */
[----:B------:R-:W-:-:S05]  /*0930*/  SHF.R.U64 R8, R8, 0x4, R9 ;  /* 0x0000000408087819 */ /* 0x000fca0000001209 */
[----:B------:R2:W-:Y:S01]  /*0940*/  STS [UR5+0xc], R8 ;  /* 0x00000c08ff007988 */ /* 0x0005e20008000805 */
[----:B----4-:R-:W-:Y:S02]  /*0950*/  LOP3.LUT R3, R3, 0x7, RZ, 0xb8, !PT ;  /* 0x0000000703037812 */ /* 0x010fe400078eb8ff */
[----:B-1----:R-:W-:-:S03]  /*0960*/  LOP3.LUT R2, R2, 0xf, R11, 0xb8, !PT ;  /* 0x0000000f02027812 */ /* 0x002fc600078eb80b */
[----:B------:R2:W-:Y:S04]  /*0970*/  STS [UR5+0x34], R3 ;  /* 0x00003403ff007988 */ /* 0x0005e80008000805 */
[----:B------:R2:W-:Y:S02]  /*0980*/  STS [UR5+0x1c], R2 ;  /* 0x00001c02ff007988 */ /* 0x0005e40008000805 */
.L_x_21:
[----:B------:R-:W-:Y:S05]  /*0990*/  BSYNC B1 ;  /* 0x0000000000017941 */ /* 0x000fea0003800000 */
.L_x_20:
[----:B------:R-:W-:Y:S04]  /*09a0*/  BSSY B2, `(.L_x_22) ;  /* 0x000001a000027945 */ /* 0x000fe80003800000 */
[----:B------:R-:W-:Y:S04]  /*09b0*/  BSSY B1, `(.L_x_23) ;  /* 0x0000015000017945 */ /* 0x000fe80003800000 */
[----:B------:R-:W-:Y:S05]  /*09c0*/  @P1 BRA `(.L_x_24) ;  /* 0x0000000000201947 */ /* 0x000fea0003800000 */
[----:B-1234-:R-:W1:Y:S02]  /*09d0*/  LDS R2, [UR5+0x34] ;  /* 0x00003405ff027984 */ /* 0x01ee640008000800 */
[----:B-1----:R-:W-:-:S05]  /*09e0*/  LOP3.LUT R2, R2, 0x38, RZ, 0xb8, !PT ;  /* 0x0000003802027812 */ /* 0x002fca00078eb8ff */
[----:B------:R1:W-:Y:S01]  /*09f0*/  STS [UR5+0x34], R2 ;  /* 0x00003402ff007988 */ /* 0x0003e20008000805 */
[----:B------:R-:W-:Y:S05]  /*0a00*/  @P1 BRA `(.L_x_25) ;  /* 0x0000000000201947 */ /* 0x000fea0003800000 */
[----:B-1----:R-:W1:Y:S01]  /*0a10*/  LDS R2, [UR5+0x8] ;  /* 0x00000805ff027984 */ /* 0x002e620008000800 */
[----:B------:R-:W-:-:S05]  /*0a20*/  IMAD.MOV.U32 R3, RZ, RZ, 0x780 ;  /* 0x00000780ff037424 */ /* 0x000fca00078e00ff */
[----:B-1----:R-:W-:-:S05]  /*0a30*/  LOP3.LUT R2, R2, 0x500, R3, 0xd8, !PT ;  /* 0x0000050002027812 */ /* 0x002fca00078ed803 */
[----:B------:R1:W-:Y:S02]  /*0a40*/  STS [UR5+0x8], R2 ;  /* 0x00000802ff007988 */ /* 0x0003e40008000805 */
.L_x_24:
[----:B------:R-:W-:Y:S05]  /*0a50*/  @P1 BRA `(.L_x_26) ;  /* 0x0000000000281947 */ /* 0x000fea0003800000 */
[----:B-1234-:R-:W1:Y:S02]  /*0a60*/  LDS R2, [UR5+0x8] ;  /* 0x00000805ff027984 */ /* 0x01ee640008000800 */
[----:B-1----:R-:W-:-:S05]  /*0a70*/  LOP3.LUT R2, R2, 0x1800, RZ, 0xb8, !PT ;  /* 0x0000180002027812 */ /* 0x002fca00078eb8ff */
[----:B------:R2:W-:Y:S02]  /*0a80*/  STS [UR5+0x8], R2 ;  /* 0x00000802ff007988 */ /* 0x0005e40008000805 */
.L_x_25:
[----:B------:R-:W-:Y:S05]  /*0a90*/  @P1 BREAK B1 ;  /* 0x0000000000011942 */ /* 0x000fea0003800000 */
[----:B------:R-:W-:Y:S05]  /*0aa0*/  @P1 BRA `(.L_x_27) ;  /* 0x0000000000241947 */ /* 0x000fea0003800000 */
[----:B-12---:R-:W1:Y:S01]  /*0ab0*/  LDS R2, [UR5+0x8] ;  /* 0x00000805ff027984 */ /* 0x006e620008000800 */
[----:B------:R-:W-:-:S05]  /*0ac0*/  IMAD.MOV.U32 R3, RZ, RZ, 0x6000 ;  /* 0x00006000ff037424 */ /* 0x000fca00078e00ff */
[----:B-1----:R-:W-:-:S04]  /*0ad0*/  LOP3.LUT R2, R2, 0x6000, R3, 0xd8, !PT ;  /* 0x0000600002027812 */ /* 0x002fc800078ed803 */
[----:B------:R-:W-:-:S05]  /*0ae0*/  LOP3.LUT R2, R2, 0x400000, RZ, 0xb8, !PT ;  /* 0x0040000002027812 */ /* 0x000fca00078eb8ff */
[----:B------:R1:W-:Y:S02]  /*0af0*/  STS [UR5+0x8], R2 ;  /* 0x00000802ff007988 */ /* 0x0003e40008000805 */
.L_x_26:
[----:B------:R-:W-:Y:S05]  /*0b00*/  BSYNC B1 ;  /* 0x0000000000017941 */ /* 0x000fea0003800000 */
.L_x_23:
[----:B-1234-:R-:W1:Y:S02]  /*0b10*/  @!P1 LDS R2, [UR5+0x8] ;  /* 0x00000805ff029984 */ /* 0x01ee640008000800 */
[----:B-1----:R-:W-:-:S05]  /*0b20*/  @!P1 LOP3.LUT R2, R2, 0x8000, RZ, 0xb8, !PT ;  /* 0x0000800002029812 */ /* 0x002fca00078eb8ff */
[----:B------:R3:W-:Y:S02]  /*0b30*/  @!P1 STS [UR5+0x8], R2 ;  /* 0x00000802ff009988 */ /* 0x0007e40008000805 */
.L_x_27:
[----:B------:R-:W-:Y:S05]  /*0b40*/  BSYNC B2 ;  /* 0x0000000000027941 */ /* 0x000fea0003800000 */
.L_x_22:
[----:B------:R-:W-:Y:S05]  /*0b50*/  WARPSYNC.ALL ;  /* 0x0000000000007948 */ /* 0x000fea0003800000 */
[----:B------:R-:W-:-:S04]  /*0b60*/  UIADD3 UR23, UR4, 0x80, URZ ;  /* 0x0000008004177890 */ /* 0x000fc8000fffe03f */
[----:B------:R-:W-:-:S04]  /*0b70*/  UIADD3 UR22, UP0, UR23, UR24, URZ ;  /* 0x0000001817167290 */ /* 0x000fc8000ff1e03f */
[----:B------:R-:W-:Y:S01]  /*0b80*/  ULEA.HI.X.SX32 UR23, UR23, UR25, 0x1, UP0 ;  /* 0x0000001917177291 */ /* 0x000fe200080f0e3f */
[----:B------:R-:W-:Y:S11]  /*0b90*/  @P0 BRA `(.L_x_28) ;  /* 0x0000000000280947 */ /* 0x000ff60003800000 */
[----:B-123--:R-:W1:Y:S01]  /*0ba0*/  S2R R2, SR_LANEID ;  /* 0x0000000000027919 */ /* 0x00ee620000000000 */
[----:B------:R-:W-:Y:S05]  /*0bb0*/  WARPSYNC.ALL ;  /* 0x0000000000007948 */ /* 0x000fea0003800000 */
[----:B-1----:R-:W-:-:S05]  /*0bc0*/  IMAD.SHL.U32 R8, R2, 0x4, RZ ;  /* 0x0000000402087824 */ /* 0x002fca00078e00ff */
[----:B------:R-:W1:Y:S01]  /*0bd0*/  LDS R9, [R8+UR5] ;  /* 0x0000000508097984 */ /* 0x000e620008000800 */
[----:B------:R-:W-:-:S05]  /*0be0*/  IADD3 R2, P2, R8, UR22, RZ ;  /* 0x0000001608027c10 */ /* 0x000fca000ff5e0ff */
[----:B------:R-:W-:-:S05]  /*0bf0*/  IMAD.X R3, RZ, RZ, UR23, P2 ;  /* 0x00000017ff037e24 */ /* 0x000fca00090e06ff */
[----:B-1----:R4:W2:Y:S01]  /*0c00*/  ATOMG.E.EXCH.STRONG.GPU PT, RZ, [R2], R9 ;  /* 0x0000000902ff73a8 */ /* 0x0028a200041ee100 */
[----:B------:R-:W-:-:S04]  /*0c10*/  DEPBAR {5,4,3,2,1,0} ;  /* 0x0000003f0000791a */ /* 0x000fc80000000000 */
[----:B------:R4:W-:Y:S01]  /*0c20*/  UTMACCTL.IV [UR22] ;  /* 0x00000000160079b9 */ /* 0x0009e20008000000 */
[----:B------:R-:W-:Y:S01]  /*0c30*/  NOP ;  /* 0x0000000000007918 */ /* 0x000fe20000000000 */
.L_x_28:
[----:B------:R-:W-:Y:S05]  /*0c40*/  @P0 BRA `(.L_x_29) ;  /* 0x00000000000c0947 */ /* 0x000fea0003800000 */
[----:B------:R0:W-:Y:S01]  /*0c50*/  UTMACMDFLUSH ;  /* 0x00000000000079b7 */ /* 0x0001e20000000000 */
[----:B------:R-:W-:Y:S05]  /*0c60*/  @P0 BRA `(.L_x_29) ;  /* 0x0000000000040947 */ /* 0x000fea0003800000 */
[----:B------:R-:W-:-:S04]  /*0c70*/  DEPBAR.LE SB0, 0x0 ;  /* 0x000080000000791a */ /* 0x000fc80000000000 */
.L_x_29:
[----:B------:R-:W-:Y:S05]  /*0c80*/  WARPSYNC.ALL ;  /* 0x0000000000007948 */ /* 0x000fea0003800000 */
[----:B--2---:R-:W-:Y:S06]  /*0c90*/  BAR.SYNC.DEFER_BLOCKING 0x0 ;  /* 0x0000000000007b1d */ /* 0x004fec0000010000 */
[----:B------:R-:W-:Y:S02]  /*0ca0*/  BSSY B2, `(.L_x_30) ;  /* 0x000000b000027945 */ /* 0x000fe40003800000 */
[----:B------:R-:W-:Y:S06]  /*0cb0*/  BAR.SYNC.DEFER_BLOCKING 0x0 ;  /* 0x0000000000007b1d */ /* 0x000fec0000010000 */
[----:B------:R2:W-:Y:S01]  /*0cc0*/  @!P0 STS [R12], RZ ;  /* 0x000000ff0c008388 */ /* 0x0005e20000000800 */
[----:B------:R-:W-:Y:S01]  /*0cd0*/  NOP ;  /* 0x0000000000007918 */ /* 0x000fe20000000000 */
[----:B------:R-:W-:Y:S05]  /*0ce0*/  @P1 BRA `(.L_x_31) ;  /* 0x0000000000181947 */ /* 0x000fea0003800000 */
[----:B-1-34-:R-:W1:Y:S01]  /*0cf0*/  LDS R2, [UR5+0x8] ;  /* 0x00000805ff027984 */ /* 0x01ae620008000800 */
[----:B------:R-:W3:Y:S01]  /*0d00*/  LDC.64 R8, c[0x0][0x220] ;  /* 0x00008800ff087b82 */ /* 0x000ee20000000a00 */
[----:B------:R-:W-:Y:S02]  /*0d10*/  IMAD.MOV.U32 R3, RZ, RZ, 0x70 ;  /* 0x00000070ff037424 */ /* 0x000fe400078e00ff */
[----:B---3--:R3:W-:Y:S03]  /*0d20*/  STS.64 [UR5], R8 ;  /* 0x00000008ff007988 */ /* 0x0087e60008000a05 */
[----:B-1----:R-:W-:-:S05]  /*0d30*/  LOP3.LUT R2, R2, 0x10, R3, 0xd8, !PT ;  /* 0x0000001002027812 */ /* 0x002fca00078ed803 */
[----:B------:R3:W-:Y:S02]  /*0d40*/  STS [UR5+0x8], R2 ;  /* 0x00000802ff007988 */ /* 0x0007e40008000805 */
.L_x_31:
[----:B----4-:R-:W-:Y:S05]  /*0d50*/  BSYNC B2 ;  /* 0x0000000000027941 */ /* 0x010fea0003800000 */
.L_x_30:
[----:B------:R-:W-:Y:S04]  /*0d60*/  BSSY B3, `(.L_x_32) ;  /* 0x0000011000037945 */ /* 0x000fe80003800000 */
[----:B------:R-:W-:Y:S04]  /*0d70*/  BSSY B2, `(.L_x_33) ;  /* 0x000000e000027945 */ /* 0x000fe80003800000 */
[----:B------:R-:W-:Y:S05]  /*0d80*/  @P1 BRA `(.L_x_34) ;  /* 0x0000000000241947 */ /* 0x000fea0003800000 */
[----:B-1-3--:R-:W1:Y:S01]  /*0d90*/  LDS R2, [UR5+0x34] ;  /* 0x00003405ff027984 */ /* 0x00ae620008000800 */
[----:B------:R-:W-:-:S05]  /*0da0*/  IMAD.MOV.U32 R3, RZ, RZ, 0x3f000000 ;  /* 0x3f000000ff037424 */ /* 0x000fca00078e00ff */
[----:B-1----:R-:W-:-:S05]  /*0db0*/  LOP3.LUT R2, R2, 0xff000000, R3, 0xb8, !PT ;  /* 0xff00000002027812 */ /* 0x002fca00078eb803 */
[----:B------:R1:W-:Y:S01]  /*0dc0*/  STS [UR5+0x34], R2 ;  /* 0x00003402ff007988 */ /* 0x0003e20008000805 */
[----:B------:R-:W-:Y:S05]  /*0dd0*/  @P1 BRA `(.L_x_35) ;  /* 0x00000000001c1947 */ /* 0x000fea0003800000 */
[----:B-1----:R-:W1:Y:S01]  /*0de0*/  LDS R2, [UR5+0x38] ;  /* 0x00003805ff027984 */ /* 0x002e620008000800 */
[----:B------:R-:W-:-:S05]  /*0df0*/  IMAD.MOV.U32 R3, RZ, RZ, 0x3f ;  /* 0x0000003fff037424 */ /* 0x000fca00078e00ff */
[----:B-1----:R-:W-:-:S05]  /*0e00*/  LOP3.LUT R2, R2, 0xff, R3, 0xb8, !PT ;  /* 0x000000ff02027812 */ /* 0x002fca00078eb803 */
[----:B------:R4:W-:Y:S02]  /*0e10*/  STS [UR5+0x38], R2 ;  /* 0x00003802ff007988 */ /* 0x0009e40008000805 */
.L_x_34:
[----:B------:R-:W-:Y:S05]  /*0e20*/  @P1 BREAK B2 ;  /* 0x0000000000021942 */ /* 0x000fea0003800000 */
[----:B------:R-:W-:Y:S05]  /*0e30*/  @P1 BRA `(.L_x_36) ;  /* 0x00000000000c1947 */ /* 0x000fea0003800000 */
[----:B------:R1:W-:Y:S02]  /*0e40*/  STS [UR5+0x20], R5 ;  /* 0x00002005ff007988 */ /* 0x0003e40008000805 */
.L_x_35:
[----:B------:R-:W-:Y:S05]  /*0e50*/  BSYNC B2 ;  /* 0x0000000000027941 */ /* 0x000fea0003800000 */
.L_x_33:
[----:B------:R1:W-:Y:S02]  /*0e60*/  @!P1 STS [UR5+0x24], R4 ;  /* 0x00002404ff009988 */ /* 0x0003e40008000805 */
.L_x_36:
[----:B------:R-:W-:Y:S05]  /*0e70*/  BSYNC B3 ;  /* 0x0000000000037941 */ /* 0x000fea0003800000 */
.L_x_32:
[----:B------:R-:W-:Y:S05]  /*0e80*/  WARPSYNC.ALL ;  /* 0x0000000000007948 */ /* 0x000fea0003800000 */
[----:B------:R-:W-:Y:S04]  /*0e90*/  BSSY B3, `(.L_x_37) ;  /* 0x000000e000037945 */ /* 0x000fe80003800000 */
[----:B------:R-:W-:Y:S05]  /*0ea0*/  @P1 BRA `(.L_x_38) ;  /* 0x0000000000301947 */ /* 0x000fea0003800000 */
[----:B------:R-:W5:Y:S01]  /*0eb0*/  LDS R3, [UR5+0x34] ;  /* 0x00003405ff037984 */ /* 0x000f620008000800 */
[----:B-1----:R-:W1:Y:S03]  /*0ec0*/  LDC.64 R4, c[0x0][0x248] ;  /* 0x00009200ff047b82 */ /* 0x002e660000000a00 */
[----:B---34-:R-:W3:Y:S01]  /*0ed0*/  LDS R2, [UR5+0x1c] ;  /* 0x00001c05ff027984 */ /* 0x018ee20008000800 */
[C---:B-1----:R-:W-:Y:S01]  /*0ee0*/  SHF.L.U64.HI R5, R4.reuse, 0x1, R5 ;  /* 0x0000000104057819 */ /* 0x042fe20000010205 */
[----:B------:R-:W-:-:S03]  /*0ef0*/  IMAD.SHL.U32 R4, R4, 0x2, RZ ;  /* 0x0000000204047824 */ /* 0x000fc600078e00ff */
[--C-:B------:R-:W-:Y:S02]  /*0f00*/  SHF.R.U32.HI R9, RZ, 0x4, R5.reuse ;  /* 0x00000004ff097819 */ /* 0x100fe40000011605 */
[----:B------:R-:W-:-:S05]  /*0f10*/  SHF.R.U64 R4, R4, 0x4, R5 ;  /* 0x0000000404047819 */ /* 0x000fca0000001205 */
[----:B------:R1:W-:Y:S01]  /*0f20*/  STS [UR5+0xc], R4 ;  /* 0x00000c04ff007988 */ /* 0x0003e20008000805 */
[----:B-----5:R-:W-:Y:S02]  /*0f30*/  LOP3.LUT R3, R3, 0x7, RZ, 0xb8, !PT ;  /* 0x0000000703037812 */ /* 0x020fe400078eb8ff */
[----:B---3--:R-:W-:-:S03]  /*0f40*/  LOP3.LUT R2, R2, 0xf, R9, 0xb8, !PT ;  /* 0x0000000f02027812 */ /* 0x008fc600078eb809 */
[----:B------:R1:W-:Y:S04]  /*0f50*/  STS [UR5+0x34], R3 ;  /* 0x00003403ff007988 */ /* 0x0003e80008000805 */
[----:B------:R1:W-:Y:S02]  /*0f60*/  STS [UR5+0x1c], R2 ;  /* 0x00001c02ff007988 */ /* 0x0003e40008000805 */
.L_x_38:
[----:B------:R-:W-:Y:S05]  /*0f70*/  BSYNC B3 ;  /* 0x0000000000037941 */ /* 0x000fea0003800000 */
.L_x_37:
[----:B------:R-:W-:Y:S04]  /*0f80*/  BSSY B3, `(.L_x_39) ;  /* 0x000001a000037945 */ /* 0x000fe80003800000 */
[----:B------:R-:W-:Y:S04]  /*0f90*/  BSSY B4, `(.L_x_40) ;  /* 0x0000015000047945 */ /* 0x000fe80003800000 */
[----:B------:R-:W-:Y:S05]  /*0fa0*/  @P1 BRA `(.L_x_41) ;  /* 0x0000000000201947 */ /* 0x000fea0003800000 */
[----:B-1-34-:R-:W1:Y:S02]  /*0fb0*/  LDS R2, [UR5+0x34] ;  /* 0x00003405ff027984 */ /* 0x01ae640008000800 */
[----:B-1----:R-:W-:-:S05]  /*0fc0*/  LOP3.LUT R2, R2, 0x38, RZ, 0xb8, !PT ;  /* 0x0000003802027812 */ /* 0x002fca00078eb8ff */
[----:B------:R1:W-:Y:S01]  /*0fd0*/  STS [UR5+0x34], R2 ;  /* 0x00003402ff007988 */ /* 0x0003e20008000805 */
[----:B------:R-:W-:Y:S05]  /*0fe0*/  @P1 BRA `(.L_x_42) ;  /* 0x0000000000201947 */ /* 0x000fea0003800000 */
[----:B-1----:R-:W1:Y:S01]  /*0ff0*/  LDS R2, [UR5+0x8] ;  /* 0x00000805ff027984 */ /* 0x002e620008000800 */
[----:B------:R-:W-:-:S05]  /*1000*/  IMAD.MOV.U32 R3, RZ, RZ, 0x780 ;  /* 0x00000780ff037424 */ /* 0x000fca00078e00ff */
[----:B-1----:R-:W-:-:S05]  /*1010*/  LOP3.LUT R2, R2, 0x500, R3, 0xd8, !PT ;  /* 0x0000050002027812 */ /* 0x002fca00078ed803 */
[----:B------:R1:W-:Y:S02]  /*1020*/  STS [UR5+0x8], R2 ;  /* 0x00000802ff007988 */ /* 0x0003e40008000805 */
.L_x_41:
[----:B------:R-:W-:Y:S05]  /*1030*/  @P1 BRA `(.L_x_43) ;  /* 0x0000000000281947 */ /* 0x000fea0003800000 */
[----:B-1-34-:R-:W1:Y:S02]  /*1040*/  LDS R2, [UR5+0x8] ;  /* 0x00000805ff027984 */ /* 0x01ae640008000800 */
[----:B-1----:R-:W-:-:S05]  /*1050*/  LOP3.LUT R2, R2, 0x1800, RZ, 0xb8, !PT ;  /* 0x0000180002027812 */ /* 0x002fca00078eb8ff */
[----:B------:R3:W-:Y:S02]  /*1060*/  STS [UR5+0x8], R2 ;  /* 0x00000802ff007988 */ /* 0x0007e40008000805 */
.L_x_42:
[----:B------:R-:W-:Y:S05]  /*1070*/  @P1 BREAK B4 ;  /* 0x0000000000041942 */ /* 0x000fea0003800000 */
[----:B------:R-:W-:Y:S05]  /*1080*/  @P1 BRA `(.L_x_44) ;  /* 0x0000000000241947 */ /* 0x000fea0003800000 */
[----:B-1-3--:R-:W1:Y:S01]  /*1090*/  LDS R2, [UR5+0x8] ;  /* 0x00000805ff027984 */ /* 0x00ae620008000800 */
[----:B------:R-:W-:-:S05]  /*10a0*/  IMAD.MOV.U32 R3, RZ, RZ, 0x6000 ;  /* 0x00006000ff037424 */ /* 0x000fca00078e00ff */
[----:B-1----:R-:W-:-:S04]  /*10b0*/  LOP3.LUT R2, R2, 0x6000, R3, 0xd8, !PT ;  /* 0x0000600002027812 */ /* 0x002fc800078ed803 */
[----:B------:R-:W-:-:S05]  /*10c0*/  LOP3.LUT R2, R2, 0x400000, RZ, 0xb8, !PT ;  /* 0x0040000002027812 */ /* 0x000fca00078eb8ff */
[----:B------:R1:W-:Y:S02]  /*10d0*/  STS [UR5+0x8], R2 ;  /* 0x00000802ff007988 */ /* 0x0003e40008000805 */
.L_x_43:
[----:B------:R-:W-:Y:S05]  /*10e0*/  BSYNC B4 ;  /* 0x0000000000047941 */ /* 0x000fea0003800000 */
.L_x_40:
[----:B-1-34-:R-:W1:Y:S02]  /*10f0*/  @!P1 LDS R2, [UR5+0x8] ;  /* 0x00000805ff029984 */ /* 0x01ae640008000800 */
[----:B-1----:R-:W-:-:S05]  /*1100*/  @!P1 LOP3.LUT R2, R2, 0x8000, RZ, 0xb8, !PT ;  /* 0x0000800002029812 */ /* 0x002fca00078eb8ff */
[----:B------:R4:W-:Y:S02]  /*1110*/  @!P1 STS [UR5+0x8], R2 ;  /* 0x00000802ff009988 */ /* 0x0009e40008000805 */
.L_x_44:
[----:B------:R-:W-:Y:S05]  /*1120*/  BSYNC B3 ;  /* 0x0000000000037941 */ /* 0x000fea0003800000 */
.L_x_39:
[----:B------:R-:W-:Y:S05]  /*1130*/  WARPSYNC.ALL ;  /* 0x0000000000007948 */ /* 0x000fea0003800000 */
[----:B------:R-:W-:Y:S01]  /*1140*/  UIADD3 UR4, UR4, 0x100, URZ ;  /* 0x0000010004047890 */ /* 0x000fe2000fffe03f */
[----:B------:R-:W-:Y:S01]  /*1150*/  ISETP.GE.AND P2, PT, R14, 0x1, PT ;  /* 0x000000010e00780c */ /* 0x000fe20003f46270 */
[----:B------:R-:W-:Y:S01]  /*1160*/  IMAD.MOV.U32 R24, RZ, RZ, RZ ;  /* 0x000000ffff187224 */ /* 0x000fe200078e00ff */
[----:B------:R-:W-:Y:S01]  /*1170*/  SHF.R.U32.HI R8, RZ, 0x5, R0 ;  /* 0x00000005ff087819 */ /* 0x000fe20000011600 */
[----:B------:R-:W-:-:S04]  /*1180*/  UIADD3 UR24, UP0, UR4, UR24, URZ ;  /* 0x0000001804187290 */ /* 0x000fc8000ff1e03f */
[----:B------:R-:W-:Y:S01]  /*1190*/  ULEA.HI.X.SX32 UR25, UR4, UR25, 0x1, UP0 ;  /* 0x0000001904197291 */ /* 0x000fe200080f0e3f */
[----:B------:R-:W-:Y:S11]  /*11a0*/  @P0 BRA `(.L_x_45) ;  /* 0x0000000000280947 */ /* 0x000ff60003800000 */
[----:B-1-34-:R-:W1:Y:S01]  /*11b0*/  S2R R2, SR_LANEID ;  /* 0x0000000000027919 */ /* 0x01ae620000000000 */
[----:B------:R-:W-:Y:S05]  /*11c0*/  WARPSYNC.ALL ;  /* 0x0000000000007948 */ /* 0x000fea0003800000 */
[----:B-1----:R-:W-:-:S05]  /*11d0*/  IMAD.SHL.U32 R4, R2, 0x4, RZ ;  /* 0x0000000402047824 */ /* 0x002fca00078e00ff */
[----:B------:R-:W1:Y:S01]  /*11e0*/  LDS R5, [R4+UR5] ;  /* 0x0000000504057984 */ /* 0x000e620008000800 */
[----:B------:R-:W-:-:S05]  /*11f0*/  IADD3 R2, P3, R4, UR24, RZ ;  /* 0x0000001804027c10 */ /* 0x000fca000ff7e0ff */
[----:B------:R-:W-:-:S05]  /*1200*/  IMAD.X R3, RZ, RZ, UR25, P3 ;  /* 0x00000019ff037e24 */ /* 0x000fca00098e06ff */
[----:B-1----:R1:W3:Y:S01]  /*1210*/  ATOMG.E.EXCH.STRONG.GPU PT, RZ, [R2], R5 ;  /* 0x0000000502ff73a8 */ /* 0x0022e200041ee100 */
[----:B------:R-:W-:-:S04]  /*1220*/  DEPBAR {5,4,3,2,1,0} ;  /* 0x0000003f0000791a */ /* 0x000fc80000000000 */
[----:B------:R1:W-:Y:S01]  /*1230*/  UTMACCTL.IV [UR24] ;  /* 0x00000000180079b9 */ /* 0x0003e20008000000 */
[----:B------:R-:W-:Y:S01]  /*1240*/  NOP ;  /* 0x0000000000007918 */ /* 0x000fe20000000000 */
.L_x_45:
[----:B------:R-:W-:Y:S05]  /*1250*/  @P0 BRA `(.L_x_46) ;  /* 0x00000000000c0947 */ /* 0x000fea0003800000 */
[----:B------:R0:W-:Y:S01]  /*1260*/  UTMACMDFLUSH ;  /* 0x00000000000079b7 */ /* 0x0001e20000000000 */
[----:B------:R-:W-:Y:S05]  /*1270*/  @P0 BRA `(.L_x_46) ;  /* 0x0000000000040947 */ /* 0x000fea0003800000 */
[----:B------:R-:W-:-:S04]  /*1280*/  DEPBAR.LE SB0, 0x0 ;  /* 0x000080000000791a */ /* 0x000fc80000000000 */
.L_x_46:
[----:B------:R-:W-:Y:S05]  /*1290*/  WARPSYNC.ALL ;  /* 0x0000000000007948 */ /* 0x000fea0003800000 */
[----:B---3--:R-:W-:Y:S01]  /*12a0*/  BAR.SYNC.DEFER_BLOCKING 0x0 ;  /* 0x0000000000007b1d */ /* 0x008fe20000010000 */
[----:B------:R-:W-:Y:S01]  /*12b0*/  R2UR UR27, R8 ;  /* 0x00000000081b72ca */ /* 0x000fe200000e0000 */
[----:B------:R-:W-:Y:S01]  /*12c0*/  USHF.L.U32 UR26, UR29, 0x8, URZ ;  /* 0x000000081d1a7899 */ /* 0x000fe2000800063f */
[----:B------:R-:W-:Y:S01]  /*12d0*/  IMAD.MOV.U32 R25, RZ, RZ, RZ ;  /* 0x000000ffff197224 */ /* 0x000fe200078e00ff */
[----:B------:R-:W-:Y:S01]  /*12e0*/  USHF.L.U32 UR11, UR30, 0x6, URZ ;  /* 0x000000061e0b7899 */ /* 0x000fe2000800063f */
[----:B------:R-:W-:Y:S01]  /*12f0*/  CS2R R26, SRZ ;  /* 0x00000000001a7805 */ /* 0x000fe2000001ff00 */
[----:B------:R-:W-:Y:S01]  /*1300*/  VOTEU.ALL UP0, P1 ;  /* 0x00000000003f7886 */ /* 0x000fe20000800000 */
[----:B------:R-:W-:Y:S01]  /*1310*/  UMOV UR6, 0x1 ;  /* 0x0000000100067882 */ /* 0x000fe20000000000 */
[----:B------:R-:W-:Y:S01]  /*1320*/  VOTEU.ALL UP1, P1 ;  /* 0x00000000003f7886 */ /* 0x000fe20000820000 */
[----:B------:R-:W-:-:S02]  /*1330*/  CS2R R28, SRZ ;  /* 0x00000000001c7805 */ /* 0x000fc4000001ff00 */
[----:B------:R-:W-:Y:S01]  /*1340*/  CS2R R30, SRZ ;  /* 0x00000000001e7805 */ /* 0x000fe2000001ff00 */
[----:B------:R-:W-:-:S04]  /*1350*/  @!UP0 UIADD3 UR8, -UR6, 0x100000, URZ ;  /* 0x0010000006088890 */ /* 0x000fc8000fffe13f */
[----:B------:R-:W-:Y:S02]  /*1360*/  @!UP0 USHF.L.U32 UR9, UR8, 0xb, URZ ;  /* 0x0000000b08098899 */ /* 0x000fe4000800063f */
[----:B------:R-:W-:Y:S01]  /*1370*/  @!UP0 USHF.L.U32 UR8, UR8, 0x1, URZ ;  /* 0x0000000108088899 */ /* 0x000fe2000800063f */
[----:B------:R-:W-:Y:S01]  /*1380*/  CS2R R32, SRZ ;  /* 0x0000000000207805 */ /* 0x000fe2000001ff00 */
[----:B------:R-:W-:-:S04]  /*1390*/  @!UP0 UIADD3 UR6, -UR6, 0x100000, URZ ;  /* 0x0010000006068890 */ /* 0x000fc8000fffe13f */
[----:B------:R-:W-:Y:S02]  /*13a0*/  @!UP0 USHF.L.U32 UR7, UR6, 0xb, URZ ;  /* 0x0000000b06078899 */ /* 0x000fe4000800063f */
[----:B------:R-:W-:Y:S01]  /*13b0*/  @!UP0 USHF.L.U32 UR6, UR6, 0x1, URZ ;  /* 0x0000000106068899 */ /* 0x000fe2000800063f */
[----:B------:R-:W-:Y:S01]  /*13c0*/  CS2R R34, SRZ ;  /* 0x0000000000227805 */ /* 0x000fe2000001ff00 */
[----:B------:R-:W-:Y:S01]  /*13d0*/  VOTEU.ALL UP0, P1 ;  /* 0x00000000003f7886 */ /* 0x000fe20000800000 */
[----:B------:R-:W-:Y:S02]  /*13e0*/  CS2R R36, SRZ ;  /* 0x0000000000247805 */ /* 0x000fe4000001ff00 */
[----:B------:R-:W-:Y:S02]  /*13f0*/  CS2R R38, SRZ ;  /* 0x0000000000267805 */ /* 0x000fe4000001ff00 */
[----:B------:R-:W-:Y:S02]  /*1400*/  CS2R R40, SRZ ;  /* 0x0000000000287805 */ /* 0x000fe4000001ff00 */
[----:B------:R-:W-:-:S02]  /*1410*/  CS2R R42, SRZ ;  /* 0x00000000002a7805 */ /* 0x000fc4000001ff00 */
[----:B------:R-:W-:Y:S02]  /*1420*/  CS2R R44, SRZ ;  /* 0x00000000002c7805 */ /* 0x000fe4000001ff00 */
[----:B------:R-:W-:Y:S02]  /*1430*/  CS2R R46, SRZ ;  /* 0x00000000002e7805 */ /* 0x000fe4000001ff00 */
[----:B------:R-:W-:Y:S02]  /*1440*/  CS2R R48, SRZ ;  /* 0x0000000000307805 */ /* 0x000fe4000001ff00 */
[----:B------:R-:W-:Y:S01]  /*1450*/  CS2R R50, SRZ ;  /* 0x0000000000327805 */ /* 0x000fe2000001ff00 */
[----:B------:R-:W3:Y:S02]  /*1460*/  FENCE.VIEW.ASYNC.S ;  /* 0x00000000000073c6 */ /* 0x000ee40000000000 */
[----:B---3--:R3:W4:Y:S02]  /*1470*/  @!UP0 SYNCS.EXCH.64 URZ, [UR5+0xa000], UR8 ;  /* 0x00a00008053f85b2 */ /* 0x0087240008000100 */
[----:B----4-:R-:W-:Y:S01]  /*1480*/  BAR.SYNC.DEFER_BLOCKING 0x0 ;  /* 0x0000000000007b1d */ /* 0x010fe20000010000 */
[----:B------:R-:W-:-:S02]  /*1490*/  CS2R R52, SRZ ;  /* 0x0000000000347805 */ /* 0x000fc4000001ff00 */
[----:B------:R-:W-:Y:S02]  /*14a0*/  CS2R R54, SRZ ;  /* 0x0000000000367805 */ /* 0x000fe4000001ff00 */
[----:B------:R-:W-:Y:S02]  /*14b0*/  CS2R R56, SRZ ;  /* 0x0000000000387805 */ /* 0x000fe4000001ff00 */
[----:B------:R-:W-:Y:S02]  /*14c0*/  CS2R R58, SRZ ;  /* 0x00000000003a7805 */ /* 0x000fe4000001ff00 */
[----:B------:R-:W-:Y:S02]  /*14d0*/  CS2R R60, SRZ ;  /* 0x00000000003c7805 */ /* 0x000fe4000001ff00 */
[----:B------:R-:W-:Y:S02]  /*14e0*/  CS2R R62, SRZ ;  /* 0x00000000003e7805 */ /* 0x000fe4000001ff00 */
        /* <DEDUP_REMOVED lines=17> */
[----:B------:R3:W4:Y:S01]  /*1600*/  @!UP1 SYNCS.EXCH.64 URZ, [UR5+0xa008], UR6 ;  /* 0x00a00806053f95b2 */ /* 0x0007220008000100 */
        /* <DEDUP_REMOVED lines=26> */
[----:B------:R-:W-:Y:S01]  /*17b0*/  CS2R R150, SRZ ;  /* 0x0000000000967805 */ /* 0x000fe2000001ff00 */
[----:B----4-:R-:W-:Y:S06]  /*17c0*/  @!P2 BRA `(.L_x_47) ;  /* 0x0000000400f4a947 */ /* 0x010fec0003800000 */
        /* <DEDUP_REMOVED lines=64> */
[----:B------:R-:W-:Y:S01]  /*1bd0*/  UMOV UR4, URZ ;  /* 0x0000003f00047c82 */ /* 0x000fe20008000000 */
[----:B------:R-:W-:-:S05]  /*1be0*/  UMOV UR10, URZ ;  /* 0x0000003f000a7c82 */ /* 0x000fca0008000000 */
.L_x_49:
[----:B------:R-:W-:Y:S01]  /*1bf0*/  BAR.SYNC.DEFER_BLOCKING 0x0 ;  /* 0x0000000000007b1d */ /* 0x000fe20000010000 */
[----:B------:R-:W-:Y:S01]  /*1c00*/  ULEA UR31, UR4, UR5, 0x3 ;  /* 0x00000005041f7291 */ /* 0x000fe2000f8e183f */
[----:B-1----:R-:W-:Y:S01]  /*1c10*/  @!P1 IMAD.MOV.U32 R2, RZ, RZ, 0x5000 ;  /* 0x00005000ff029424 */ /* 0x002fe200078e00ff */
[----:B------:R-:W-:Y:S01]  /*1c20*/  ELECT P0, URZ, PT ;  /* 0x00000000003f782f */ /* 0x000fe20003800000 */
[----:B---3--:R-:W-:-:S03]  /*1c30*/  ULEA UR8, UR4, UR5, 0xc ;  /* 0x0000000504087291 */ /* 0x008fc6000f8e603f */
[----:B------:R-:W-:Y:S01]  /*1c40*/  ISETP.LT.U32.AND P0, PT, R6, 0x20, P0 ;  /* 0x000000200600780c */ /* 0x000fe20000701070 */
[----:B------:R-:W-:Y:S02]  /*1c50*/  UIADD3 UR9, UR31, 0xa000, URZ ;  /* 0x0000a0001f097890 */ /* 0x000fe4000fffe03f */
[----:B------:R-:W-:Y:S02]  /*1c60*/  UIADD3 UR8, UR8, 0x8000, URZ ;  /* 0x0000800008087890 */ /* 0x000fe4000fffe03f */
[----:B------:R-:W-:Y:S02]  /*1c70*/  ULEA UR16, UR4, UR5, 0xe ;  /* 0x0000000504107291 */ /* 0x000fe4000f8e703f */
[----:B------:R-:W-:Y:S01]  /*1c80*/  ULOP3.LUT UR14, UR27, 0x3, URZ, 0xc0, !UPT ;  /* 0x000000031b0e7892 */ /* 0x000fe2000f8ec03f */
[----:B------:R-:W-:Y:S01]  /*1c90*/  UMOV UR15, UR10 ;  /* 0x0000000a000f7c82 */ /* 0x000fe20008000000 */
[----:B------:R-:W-:Y:S02]  /*1ca0*/  UMOV UR13, UR9 ;  /* 0x00000009000d7c82 */ /* 0x000fe40008000000 */
[----:B------:R-:W-:-:S02]  /*1cb0*/  ULEA UR12, UR14, UR16, 0xc ;  /* 0x000000100e0c7291 */ /* 0x000fc4000f8e603f */
[----:B------:R-:W-:Y:S01]  /*1cc0*/  VOTEU.ANY UP0, P0 ;  /* 0x00000000003f7886 */ /* 0x000fe20000000100 */
[----:B------:R-:W-:Y:S01]  /*1cd0*/  VOTEU.ANY UP1, P0 ;  /* 0x00000000003f7886 */ /* 0x000fe20000020100 */
[----:B------:R-:W-:Y:S01]  /*1ce0*/  ULEA UR14, UR14, UR26, 0x6 ;  /* 0x0000001a0e0e7291 */ /* 0x000fe2000f8e303f */
[----:B------:R1:W-:Y:S01]  /*1cf0*/  @!P1 SYNCS.ARRIVE.TRANS64 RZ, [UR31+0xa000], R2 ;  /* 0x00a00002ffff99a7 */ /* 0x0003e2000800001f */
[----:B------:R-:W-:Y:S01]  /*1d00*/  BAR.SYNC.DEFER_BLOCKING 0x0 ;  /* 0x0000000000007b1d */ /* 0x000fe20000010000 */
[----:B------:R-:W-:Y:S02]  /*1d10*/  USHF.R.U32.HI UR28, URZ, 0x4, UR16 ;  /* 0x000000043f1c7899 */ /* 0x000fe40008011610 */
[----:B------:R-:W-:Y:S02]  /*1d20*/  USHF.R.U32.HI UR16, URZ, 0x4, UR8 ;  /* 0x000000043f107899 */ /* 0x000fe40008011608 */
[----:B------:R-:W-:Y:S01]  /*1d30*/  USGXT.U32 UR28, UR28, 0xe ;  /* 0x0000000e1c1c789a */ /* 0x000fe20008000000 */
[----:B------:R-:W-:Y:S01]  /*1d40*/  @UP0 UMOV UR6, UR20 ;  /* 0x0000001400060c82 */ /* 0x000fe20008000000 */
[----:B------:R-:W-:Y:S01]  /*1d50*/  @UP0 UMOV UR7, UR21 ;  /* 0x0000001500070c82 */ /* 0x000fe20008000000 */
[----:B-1----:R-:W-:Y:S01]  /*1d60*/  SHF.L.U32 R2, R7, 0x1f, RZ ;  /* 0x0000001f07027819 */ /* 0x002fe200000006ff */
[----:B------:R-:W-:-:S02]  /*1d70*/  USGXT.U32 UR16, UR16, 0xe ;  /* 0x0000000e1010789a */ /* 0x000fc40008000000 */
[----:B------:R-:W-:Y:S01]  /*1d80*/  ULOP3.LUT UR18, UR28, 0x1000000, URZ, 0xfc, !UPT ;  /* 0x010000001c127892 */ /* 0x000fe2000f8efc3f */
[----:B------:R-:W-:Y:S01]  /*1d90*/  UMOV UR17, 0x80000020 ;  /* 0x8000002000117882 */ /* 0x000fe20000000000 */
[----:B------:R-:W-:Y:S01]  /*1da0*/  UMOV UR19, 0x40000040 ;  /* 0x4000004000137882 */ /* 0x000fe20000000000 */
[----:B------:R1:W-:Y:S01]  /*1db0*/  @UP1 UTMALDG.2D [UR8], [UR6] ;  /* 0x00000008060015b4 */ /* 0x0003e20008008000 */
[----:B------:R3:W-:Y:S06]  /*1dc0*/  MEMBAR.ALL.CTA ;  /* 0x0000000000007992 */ /* 0x0007ec0000008000 */
[----:B---3--:R-:W3:Y:S02]  /*1dd0*/  FENCE.VIEW.ASYNC.S ;  /* 0x00000000000073c6 */ /* 0x008ee40000000000 */
[----:B---3--:R-:W-:Y:S06]  /*1de0*/  BAR.SYNC.DEFER_BLOCKING 0x0 ;  /* 0x0000000000007b1d */ /* 0x008fec0000010000 */
[----:B------:R1:W-:Y:S02]  /*1df0*/  UTMALDG.2D [UR12], [UR22] ;  /* 0x0000000c160075b4 */ /* 0x0003e40008008000 */
[----:B------:R-:W-:Y:S06]  /*1e00*/  BAR.SYNC.DEFER_BLOCKING 0x0 ;  /* 0x0000000000007b1d */ /* 0x000fec0000010000 */
[----:B------:R-:W3:Y:S02]  /*1e10*/  SYNCS.PHASECHK.TRANS64.TRYWAIT P0, [UR31+0xa000], R2 ;  /* 0x00a00002ff0075a7 */ /* 0x000ee4000800015f */
[----:B-1-3--:R-:W-:Y:S05]  /*1e20*/  @!P0 BRA `(.L_x_48) ;  /* 0x00000008001c8947 */ /* 0x00afea0003800000 */
.L_x_50:
[----:B------:R-:W-:Y:S02]  /*1e30*/  WARPGROUP.DEPBAR.LE gsb0, 0x0 ;  /* 0x00008000000079c5 */ /* 0x000fe40000010000 */
[----:B------:R-:W-:Y:S01]  /*1e40*/  WARPGROUP.ARRIVE ;  /* 0x00000000000079c5 */ /* 0x000fe20000000000 */
[----:B------:R-:W1:Y:S01]  /*1e50*/  LDC R2, c[0x0][0x230] ;  /* 0x00008c00ff027b82 */ /* 0x000e620000000800 */
[----:B------:R-:W-:Y:S01]  /*1e60*/  UIADD3 UR10, UR10, 0x20, URZ ;  /* 0x000000200a0a7890 */ /* 0x000fe2000fffe03f */
[----:B------:R-:W-:Y:S01]  /*1e70*/  UMOV UR14, 0x1000080 ;  /* 0x01000080000e7882 */ /* 0x000fe20000000000 */
[----:B------:R-:W-:Y:S02]  /*1e80*/  UMOV UR15, 0x40000040 ;  /* 0x40000040000f7882 */ /* 0x000fe40000000000 */
[----:B------:R-:W-:Y:S01]  /*1e90*/  HGMMA.64x256x16.F32.BF16 R24, gdesc[UR16].tnspB, R24 ;  /* 0x43e00000101879f0 */ /* 0x000fe20008701818 */
[----:B------:R-:W-:Y:S01]  /*1ea0*/  UMOV UR6, UR28 ;  /* 0x0000001c00067c82 */ /* 0x000fe20008000000 */
[----:B------:R-:W-:Y:S01]  /*1eb0*/  UMOV UR7, URZ ;  /* 0x0000003f00077c82 */ /* 0x000fe20008000000 */
[----:B------:R-:W-:-:S02]  /*1ec0*/  UIADD3 UR4, UR4, 0x1, URZ ;  /* 0x0000000104047890 */ /* 0x000fc4000fffe03f */
[----:B------:R-:W-:Y:S01]  /*1ed0*/  UIADD3.64 UR14, UR6, UR14, URZ ;  /* 0x0000000e060e7297 */ /* 0x000fe2000fffe03f */
[----:B------:R-:W-:Y:S01]  /*1ee0*/  UMOV UR12, 0xfffffffe ;  /* 0xfffffffe000c7882 */ /* 0x000fe20000000000 */
[----:B------:R-:W-:Y:S01]  /*1ef0*/  UMOV UR13, 0x7fffffdf ;  /* 0x7fffffdf000d7882 */ /* 0x000fe20000000000 */
[----:B------:R-:W-:Y:S01]  /*1f00*/  UMOV UR6, UR16 ;  /* 0x0000001000067c82 */ /* 0x000fe20008000000 */
[----:B------:R-:W-:Y:S01]  /*1f10*/  UMOV UR7, URZ ;  /* 0x0000003f00077c82 */ /* 0x000fe20008000000 */
[----:B------:R-:W-:Y:S02]  /*1f20*/  UISETP.NE.U32.AND UP0, UPT, UR4, 0x2, UPT ;  /* 0x000000020400788c */ /* 0x000fe4000bf05070 */
[----:B------:R-:W-:Y:S02]  /*1f30*/  UIADD3.64 UR12, UR6, -UR12, URZ ;  /* 0x8000000c060c7297 */ /* 0x000fe4000fffe03f */
[----:B------:R-:W-:Y:S02]  /*1f40*/  USEL UR6, URZ, 0x1, UP0 ;  /* 0x000000013f067887 */ /* 0x000fe40008000000 */
[----:B------:R-:W-:Y:S01]  /*1f50*/  USEL UR4, UR4, URZ, UP0 ;  /* 0x0000003f04047287 */ /* 0x000fe20008000000 */
[----:B-1----:R-:W-:-:S03]  /*1f60*/  ISETP.LE.AND P0, PT, R2, UR10, PT ;  /* 0x0000000a02007c0c */ /* 0x002fc6000bf03270 */
[----:B------:R-:W-:-:S08]  /*1f70*/  LOP3.LUT R7, R7, UR6, RZ, 0x3c, !PT ;  /* 0x0000000607077c12 */ /* 0x000fd0000f8e3cff */
[----:B------:R-:W-:Y:S02]  /*1f80*/  HGMMA.64x256x16.F32.BF16 R24, gdesc[UR12].tnspB, R24, gsb0 ;  /* 0x43e000000c1879f0 */ /* 0x000fe40008001818 */
[----:B------:R-:W-:Y:S05]  /*1f90*/  @!P0 BRA `(.L_x_49) ;  /* 0xfffffffc00148947 */ /* 0x000fea000383ffff */
.L_x_47:
[----:B------:R-:W-:Y:S02]  /*1fa0*/  WARPGROUP.DEPBAR.LE gsb0, 0x0 ;  /* 0x00008000000079c5 */ /* 0x000fe40000010000 */
[----:B------:R-:W-:Y:S01]  /*1fb0*/  BAR.SYNC.DEFER_BLOCKING 0x0 ;  /* 0x0000000000007b1d */ /* 0x000fe20000010000 */
[C---:B-1----:R-:W-:Y:S01]  /*1fc0*/  IMAD.SHL.U32 R2, R0.reuse, 0x80, RZ ;  /* 0x0000008000027824 */ /* 0x042fe200078e00ff */
[----:B------:R-:W-:Y:S01]  /*1fd0*/  F2FP.BF16.F32.PACK_AB R24, R25, R24 ;  /* 0x000000181918723e */ /* 0x000fe200000010ff */
[----:B------:R-:W-:Y:S01]  /*1fe0*/  IMAD.SHL.U32 R3, R0, 0x10, RZ ;  /* 0x0000001000037824 */ /* 0x000fe200078e00ff */
[----:B------:R-:W-:Y:S01]  /*1ff0*/  F2FP.BF16.F32.PACK_AB R25, R27, R26 ;  /* 0x0000001a1b19723e */ /* 0x000fe200000010ff */
[----:B------:R-:W-:Y:S01]  /*2000*/  ULOP3.LUT UR27, UR27, 0x3, URZ, 0xc0, !UPT ;  /* 0x000000031b1b7892 */ /* 0x000fe2000f8ec03f */
[----:B------:R-:W-:Y:S01]  /*2010*/  LOP3.LUT R2, R2, 0x780, RZ, 0xc0, !PT ;  /* 0x0000078002027812 */ /* 0x000fe200078ec0ff */
[----:B------:R-:W-:Y:S01]  /*2020*/  UMOV UR10, UR11 ;  /* 0x0000000b000a7c82 */ /* 0x000fe20008000000 */
[----:B------:R-:W-:Y:S01]  /*2030*/  F2FP.BF16.F32.PACK_AB R56, R57, R56 ;  /* 0x000000383938723e */ /* 0x000fe200000010ff */
[----:B---3--:R-:W-:Y:S01]  /*2040*/  ULEA UR8, UR27, UR5, 0xd ;  /* 0x000000051b087291 */ /* 0x008fe2000f8e683f */
[----:B------:R-:W-:Y:S01]  /*2050*/  LOP3.LUT R3, R2, 0x70, R3, 0xf8, !PT ;  /* 0x0000007002037812 */ /* 0x000fe200078ef803 */
[----:B------:R-:W-:Y:S01]  /*2060*/  IMAD.SHL.U32 R2, R0, 0x40, RZ ;  /* 0x0000004000027824 */ /* 0x000fe200078e00ff */
[----:B------:R-:W-:Y:S01]  /*2070*/  F2FP.BF16.F32.PACK_AB R26, R29, R28 ;  /* 0x0000001c1d1a723e */ /* 0x000fe200000010ff */
[----:B------:R-:W-:Y:S01]  /*2080*/  ULEA UR9, UR27, UR26, 0x6 ;  /* 0x0000001a1b097291 */ /* 0x000fe2000f8e303f */
[----:B------:R-:W-:-:S02]  /*2090*/  LOP3.LUT R3, R3, 0x10, R0, 0x78, !PT ;  /* 0x0000001003037812 */ /* 0x000fc400078e7800 */
[----:B------:R-:W-:Y:S02]  /*20a0*/  ELECT P0, URZ, PT ;  /* 0x00000000003f782f */ /* 0x000fe40003800000 */
[----:B------:R-:W-:Y:S02]  /*20b0*/  F2FP.BF16.F32.PACK_AB R27, R31, R30 ;  /* 0x0000001e1f1b723e */ /* 0x000fe400000010ff */
[----:B------:R-:W-:Y:S02]  /*20c0*/  LOP3.LUT R0, R3, 0x1800, R2, 0xf8, !PT ;  /* 0x0000180003007812 */ /* 0x000fe400078ef802 */
[----:B------:R-:W-:Y:S02]  /*20d0*/  F2FP.BF16.F32.PACK_AB R57, R59, R58 ;  /* 0x0000003a3b39723e */ /* 0x000fe400000010ff */
[C---:B------:R-:W-:Y:S01]  /*20e0*/  LOP3.LUT R3, R0.reuse, 0x20, RZ, 0x3c, !PT ;  /* 0x0000002000037812 */ /* 0x040fe200078e3cff */
[----:B------:R-:W-:Y:S01]  /*20f0*/  VIADD R2, R0, UR5 ;  /* 0x0000000500027c36 */ /* 0x000fe20008000000 */
[----:B------:R-:W1:Y:S02]  /*2100*/  @!P1 SYNCS.CCTL.IV [UR5+0xa000] ;  /* 0x00a00000ff0099b1 */ /* 0x000e640008000005 */
[----:B-1----:R-:W-:Y:S01]  /*2110*/  BAR.SYNC.DEFER_BLOCKING 0x0 ;  /* 0x0000000000007b1d */ /* 0x002fe20000010000 */
[----:B------:R-:W-:Y:S01]  /*2120*/  F2FP.BF16.F32.PACK_AB R88, R89, R88 ;  /* 0x000000585958723e */ /* 0x000fe200000010ff */
[----:B------:R-:W-:Y:S01]  /*2130*/  VIADD R3, R3, UR5 ;  /* 0x0000000503037c36 */ /* 0x000fe20008000000 */
[----:B------:R-:W-:-:S02]  /*2140*/  F2FP.BF16.F32.PACK_AB R58, R61, R60 ;  /* 0x0000003c3d3a723e */ /* 0x000fc400000010ff */
[----:B------:R-:W-:Y:S02]  /*2150*/  F2FP.BF16.F32.PACK_AB R59, R63, R62 ;  /* 0x0000003e3f3b723e */ /* 0x000fe400000010ff */
[----:B------:R-:W-:Y:S02]  /*2160*/  F2FP.BF16.F32.PACK_AB R89, R91, R90 ;  /* 0x0000005a5b59723e */ /* 0x000fe400000010ff */
[----:B------:R-:W-:Y:S02]  /*2170*/  F2FP.BF16.F32.PACK_AB R120, R121, R120 ;  /* 0x000000787978723e */ /* 0x000fe400000010ff */
[----:B------:R-:W-:Y:S02]  /*2180*/  F2FP.BF16.F32.PACK_AB R32, R33, R32 ;  /* 0x000000202120723e */ /* 0x000fe400000010ff */
[----:B------:R-:W-:Y:S02]  /*2190*/  F2FP.BF16.F32.PACK_AB R90, R93, R92 ;  /* 0x0000005c5d5a723e */ /* 0x000fe400000010ff */
[----:B------:R-:W-:-:S02]  /*21a0*/  F2FP.BF16.F32.PACK_AB R91, R95, R94 ;  /* 0x0000005e5f5b723e */ /* 0x000fc400000010ff */
[----:B------:R-:W-:Y:S02]  /*21b0*/  F2FP.BF16.F32.PACK_AB R121, R123, R122 ;  /* 0x0000007a7b79723e */ /* 0x000fe400000010ff */
[----:B------:R-:W-:Y:S02]  /*21c0*/  F2FP.BF16.F32.PACK_AB R33, R35, R34 ;  /* 0x000000222321723e */ /* 0x000fe400000010ff */
[----:B------:R-:W-:Y:S02]  /*21d0*/  F2FP.BF16.F32.PACK_AB R64, R65, R64 ;  /* 0x000000404140723e */ /* 0x000fe400000010ff */
[----:B------:R-:W-:Y:S01]  /*21e0*/  F2FP.BF16.F32.PACK_AB R122, R125, R124 ;  /* 0x0000007c7d7a723e */ /* 0x000fe200000010ff */
[----:B------:R-:W1:Y:S01]  /*21f0*/  @!P1 SYNCS.CCTL.IV [UR5+0xa008] ;  /* 0x00a00800ff0099b1 */ /* 0x000e620008000005 */
[----:B------:R-:W-:Y:S01]  /*2200*/  F2FP.BF16.F32.PACK_AB R123, R127, R126 ;  /* 0x0000007e7f7b723e */ /* 0x000fe200000010ff */
[----:B-1----:R-:W-:Y:S01]  /*2210*/  STSM.16.M88.4 [R2], R24 ;  /* 0x0000001802007844 */ /* 0x002fe20000000200 */
[----:B------:R-:W-:-:S02]  /*2220*/  LOP3.LUT R4, R0, 0x40, RZ, 0x3c, !PT ;  /* 0x0000004000047812 */ /* 0x000fc400078e3cff */
[----:B------:R-:W-:Y:S01]  /*2230*/  F2FP.BF16.F32.PACK_AB R34, R37, R36 ;  /* 0x000000242522723e */ /* 0x000fe200000010ff */
[----:B------:R-:W-:Y:S01]  /*2240*/  STSM.16.M88.4 [R2+0x2000], R56 ;  /* 0x0020003802007844 */ /* 0x000fe20000000200 */
[----:B------:R-:W-:Y:S01]  /*2250*/  F2FP.BF16.F32.PACK_AB R35, R39, R38 ;  /* 0x000000262723723e */ /* 0x000fe200000010ff */
[----:B------:R-:W-:Y:S01]  /*2260*/  VIADD R4, R4, UR5 ;  /* 0x0000000504047c36 */ /* 0x000fe20008000000 */
[----:B------:R-:W-:Y:S01]  /*2270*/  F2FP.BF16.F32.PACK_AB R65, R67, R66 ;  /* 0x000000424341723e */ /* 0x000fe200000010ff */
[----:B------:R-:W-:Y:S01]  /*2280*/  STSM.16.M88.4 [R2+0x4000], R88 ;  /* 0x0040005802007844 */ /* 0x000fe20000000200 */
[----:B------:R-:W-:Y:S02]  /*2290*/  F2FP.BF16.F32.PACK_AB R96, R97, R96 ;  /* 0x000000606160723e */ /* 0x000fe400000010ff */
[----:B------:R-:W-:Y:S01]  /*22a0*/  F2FP.BF16.F32.PACK_AB R66, R69, R68 ;  /* 0x000000444542723e */ /* 0x000fe200000010ff */
[----:B------:R-:W-:Y:S01]  /*22b0*/  STSM.16.M88.4 [R2+0x6000], R120 ;  /* 0x0060007802007844 */ /* 0x000fe20000000200 */
[----:B------:R-:W-:-:S02]  /*22c0*/  F2FP.BF16.F32.PACK_AB R67, R71, R70 ;  /* 0x000000464743723e */ /* 0x000fc400000010ff */
[----:B------:R-:W-:Y:S01]  /*22d0*/  F2FP.BF16.F32.PACK_AB R97, R99, R98 ;  /* 0x000000626361723e */ /* 0x000fe200000010ff */
[----:B------:R-:W-:Y:S01]  /*22e0*/  STSM.16.M88.4 [R3], R32 ;  /* 0x0000002003007844 */ /* 0x000fe20000000200 */
[----:B------:R-:W-:Y:S02]  /*22f0*/  F2FP.BF16.F32.PACK_AB R128, R129, R128 ;  /* 0x000000808180723e */ /* 0x000fe400000010ff */
[----:B------:R-:W-:Y:S01]  /*2300*/  F2FP.BF16.F32.PACK_AB R40, R41, R40 ;  /* 0x000000282928723e */ /* 0x000fe200000010ff */
[----:B------:R-:W-:Y:S01]  /*2310*/  STSM.16.M88.4 [R3+0x2000], R64 ;  /* 0x0020004003007844 */ /* 0x000fe20000000200 */
[----:B------:R-:W-:Y:S02]  /*2320*/  F2FP.BF16.F32.PACK_AB R98, R101, R100 ;  /* 0x000000646562723e */ /* 0x000fe400000010ff */
[----:B------:R-:W-:Y:S02]  /*2330*/  F2FP.BF16.F32.PACK_AB R99, R103, R102 ;  /* 0x000000666763723e */ /* 0x000fe400000010ff */
[----:B------:R-:W-:-:S02]  /*2340*/  F2FP.BF16.F32.PACK_AB R129, R131, R130 ;  /* 0x000000828381723e */ /* 0x000fc400000010ff */
[----:B------:R-:W-:Y:S01]  /*2350*/  F2FP.BF16.F32.PACK_AB R41, R43, R42 ;  /* 0x0000002a2b29723e */ /* 0x000fe200000010ff */
[----:B------:R-:W-:Y:S01]  /*2360*/  STSM.16.M88.4 [R3+0x4000], R96 ;  /* 0x0040006003007844 */ /* 0x000fe20000000200 */
[----:B------:R-:W-:Y:S02]  /*2370*/  F2FP.BF16.F32.PACK_AB R72, R73, R72 ;  /* 0x000000484948723e */ /* 0x000fe400000010ff */
[----:B------:R-:W-:Y:S02]  /*2380*/  F2FP.BF16.F32.PACK_AB R130, R133, R132 ;  /* 0x000000848582723e */ /* 0x000fe400000010ff */
[----:B------:R-:W-:Y:S02]  /*2390*/  F2FP.BF16.F32.PACK_AB R131, R135, R134 ;  /* 0x000000868783723e */ /* 0x000fe400000010ff */
[----:B------:R-:W-:Y:S02]  /*23a0*/  LOP3.LUT R0, R0, 0x60, RZ, 0x3c, !PT ;  /* 0x0000006000007812 */ /* 0x000fe400078e3cff */
[----:B------:R-:W-:Y:S01]  /*23b0*/  F2FP.BF16.F32.PACK_AB R42, R45, R44 ;  /* 0x0000002c2d2a723e */ /* 0x000fe200000010ff */
[----:B------:R-:W-:Y:S01]  /*23c0*/  STSM.16.M88.4 [R3+0x6000], R128 ;  /* 0x0060008003007844 */ /* 0x000fe20000000200 */
[----:B------:R-:W-:Y:S01]  /*23d0*/  F2FP.BF16.F32.PACK_AB R43, R47, R46 ;  /* 0x0000002e2f2b723e */ /* 0x000fe200000010ff */
[----:B------:R-:W-:Y:S01]  /*23e0*/  VIADD R0, R0, UR5 ;  /* 0x0000000500007c36 */ /* 0x000fe20008000000 */
[----:B------:R-:W-:-:S02]  /*23f0*/  F2FP.BF16.F32.PACK_AB R73, R75, R74 ;  /* 0x0000004a4b49723e */ /* 0x000fc400000010ff */
[----:B------:R-:W-:Y:S01]  /*2400*/  F2FP.BF16.F32.PACK_AB R104, R105, R104 ;  /* 0x000000686968723e */ /* 0x000fe200000010ff */
[----:B------:R-:W-:Y:S01]  /*2410*/  STSM.16.M88.4 [R4], R40 ;  /* 0x0000002804007844 */ /* 0x000fe20000000200 */
[----:B------:R-:W-:Y:S02]  /*2420*/  F2FP.BF16.F32.PACK_AB R74, R77, R76 ;  /* 0x0000004c4d4a723e */ /* 0x000fe400000010ff */
[----:B------:R-:W-:Y:S02]  /*2430*/  F2FP.BF16.F32.PACK_AB R75, R79, R78 ;  /* 0x0000004e4f4b723e */ /* 0x000fe400000010ff */
[----:B------:R-:W-:Y:S02]  /*2440*/  F2FP.BF16.F32.PACK_AB R105, R107, R106 ;  /* 0x0000006a6b69723e */ /* 0x000fe400000010ff */
[----:B------:R-:W-:Y:S01]  /*2450*/  F2FP.BF16.F32.PACK_AB R136, R137, R136 ;  /* 0x000000888988723e */ /* 0x000fe200000010ff */
[----:B------:R-:W-:Y:S01]  /*2460*/  STSM.16.M88.4 [R4+0x2000], R72 ;  /* 0x0020004804007844 */ /* 0x000fe20000000200 */
[----:B------:R-:W-:-:S02]  /*2470*/  F2FP.BF16.F32.PACK_AB R48, R49, R48 ;  /* 0x000000303130723e */ /* 0x000fc400000010ff */
[----:B------:R-:W-:Y:S02]  /*2480*/  F2FP.BF16.F32.PACK_AB R106, R109, R108 ;  /* 0x0000006c6d6a723e */ /* 0x000fe400000010ff */
[----:B------:R-:W-:Y:S02]  /*2490*/  F2FP.BF16.F32.PACK_AB R107, R111, R110 ;  /* 0x0000006e6f6b723e */ /* 0x000fe400000010ff */
[----:B------:R-:W-:Y:S02]  /*24a0*/  F2FP.BF16.F32.PACK_AB R137, R139, R138 ;  /* 0x0000008a8b89723e */ /* 0x000fe400000010ff */
[----:B------:R-:W-:Y:S01]  /*24b0*/  F2FP.BF16.F32.PACK_AB R49, R51, R50 ;  /* 0x000000323331723e */ /* 0x000fe200000010ff */
[----:B------:R-:W-:Y:S01]  /*24c0*/  STSM.16.M88.4 [R4+0x4000], R104 ;  /* 0x0040006804007844 */ /* 0x000fe20000000200 */
[----:B------:R-:W-:Y:S02]  /*24d0*/  F2FP.BF16.F32.PACK_AB R80, R81, R80 ;  /* 0x000000505150723e */ /* 0x000fe400000010ff */
[----:B------:R-:W-:-:S02]  /*24e0*/  F2FP.BF16.F32.PACK_AB R138, R141, R140 ;  /* 0x0000008c8d8a723e */ /* 0x000fc400000010ff */
[----:B------:R-:W-:Y:S02]  /*24f0*/  F2FP.BF16.F32.PACK_AB R139, R143, R142 ;  /* 0x0000008e8f8b723e */ /* 0x000fe400000010ff */
[----:B------:R-:W-:Y:S02]  /*2500*/  F2FP.BF16.F32.PACK_AB R50, R53, R52 ;  /* 0x000000343532723e */ /* 0x000fe400000010ff */
[----:B------:R-:W-:Y:S01]  /*2510*/  F2FP.BF16.F32.PACK_AB R51, R55, R54 ;  /* 0x000000363733723e */ /* 0x000fe200000010ff */
[----:B------:R-:W-:Y:S01]  /*2520*/  STSM.16.M88.4 [R4+0x6000], R136 ;  /* 0x0060008804007844 */ /* 0x000fe20000000200 */
[----:B------:R-:W-:Y:S02]  /*2530*/  F2FP.BF16.F32.PACK_AB R81, R83, R82 ;  /* 0x000000525351723e */ /* 0x000fe400000010ff */
[----:B------:R-:W-:Y:S01]  /*2540*/  F2FP.BF16.F32.PACK_AB R112, R113, R112 ;  /* 0x000000707170723e */ /* 0x000fe200000010ff */
[----:B------:R-:W-:Y:S01]  /*2550*/  STSM.16.M88.4 [R0], R48 ;  /* 0x0000003000007844 */ /* 0x000fe20000000200 */
[----:B------:R-:W-:-:S02]  /*2560*/  F2FP.BF16.F32.PACK_AB R82, R85, R84 ;  /* 0x000000545552723e */ /* 0x000fc400000010ff */
[----:B------:R-:W-:Y:S02]  /*2570*/  F2FP.BF16.F32.PACK_AB R83, R87, R86 ;  /* 0x000000565753723e */ /* 0x000fe400000010ff */
        /* <DEDUP_REMOVED lines=8> */
[----:B------:R-:W-:-:S05]  /*2600*/  F2FP.BF16.F32.PACK_AB R147, R151, R150 ;  /* 0x000000969793723e */ /* 0x000fca00000010ff */
[----:B------:R-:W-:Y:S01]  /*2610*/  STSM.16.M88.4 [R0+0x6000], R144 ;  /* 0x0060009000007844 */ /* 0x000fe20000000200 */
[----:B------:R1:W-:Y:S06]  /*2620*/  MEMBAR.ALL.CTA ;  /* 0x0000000000007992 */ /* 0x0003ec0000008000 */
[----:B-1----:R-:W1:Y:S02]  /*2630*/  FENCE.VIEW.ASYNC.S ;  /* 0x00000000000073c6 */ /* 0x002e640000000000 */
[----:B-1----:R-:W-:Y:S06]  /*2640*/  BAR.SYNC.DEFER_BLOCKING 0x0 ;  /* 0x0000000000007b1d */ /* 0x002fec0000010000 */
[----:B------:R1:W-:Y:S01]  /*2650*/  UTMASTG.2D [UR8], [UR24] ;  /* 0x00000008180073b5 */ /* 0x0003e20008008000 */
[----:B------:R0:W-:Y:S01]  /*2660*/  UTMACMDFLUSH ;  /* 0x00000000000079b7 */ /* 0x0001e20000000000 */
[----:B------:R-:W-:-:S04]  /*2670*/  DEPBAR.LE SB0, 0x0 ;  /* 0x000080000000791a */ /* 0x000fc80000000000 */
[----:B------:R-:W-:Y:S06]  /*2680*/  BAR.SYNC.DEFER_BLOCKING 0x0 ;  /* 0x0000000000007b1d */ /* 0x000fec0000010000 */
[----:B-1----:R-:W-:Y:S05]  /*2690*/  EXIT ;  /* 0x000000000000794d */ /* 0x002fea0003800000 */
.L_x_48:
[----:B------:R-:W1:Y:S02]  /*26a0*/  SYNCS.PHASECHK.TRANS64.TRYWAIT P0, [UR31+0xa000], R2 ;  /* 0x00a00002ff0075a7 */ /* 0x000e64000800015f */
[----:B-1----:R-:W-:Y:S05]  /*26b0*/  @!P0 BRA `(.L_x_48) ;  /* 0xfffffffc00f88947 */ /* 0x002fea000383ffff */
[----:B------:R-:W-:Y:S05]  /*26c0*/  BRA `(.L_x_50) ;  /* 0xfffffff400d87947 */ /* 0x000fea000383ffff */
.L_x_51:
[----:B------:R-:W-:-:S00]  /*26d0*/  BRA `(.L_x_51) ;  /* 0xfffffffc00fc7947 */ /* 0x000fc0000383ffff */
[----:B------:R-:W-:-:S00]  /*26e0*/  NOP ;  /* 0x0000000000007918 */ /* 0x000fc00000000000 */
        /* <DEDUP_REMOVED lines=9> */
.L_x_52:


//--------------------- .nv.shared.gluon_wgmma    --------------------------
	.section	.nv.shared.gluon_wgmma,"aw",@nobits
	.sectionflags	@""
	.align	16
	.zero		1024


//--------------------- .nv.shared.reserved.0     --------------------------
	.section	.nv.shared.reserved.0,"aw",@nobits
	.weak		__nv_reservedSMEM_offset_0_alias
	.size		__nv_reservedSMEM_offset_0_alias, 0, 0
	.other		__nv_reservedSMEM_offset_0_alias,@"STO_CUDA_RESERVED_SHARED STV_DEFAULT"
__nv_reservedSMEM_offset_0_alias:
	.zero		0


//--------------------- .nv.constant0.gluon_wgmma --------------------------
	.section	.nv.constant0.gluon_wgmma,"a",@progbits
	.sectionflags	@""
	.align	4
.nv.constant0.gluon_wgmma:
	.zero		608


//--------------------- SYMBOLS --------------------------

	.type		.nv.reservedSmem.offset0,@object
	.size		.nv.reservedSmem.offset0,0x4
